	.target	sm_100a

	.elftype	@"ET_EXEC"


//--------------------- .note.nv.tkinfo           --------------------------
	.section	.note.nv.tkinfo,"",@"SHT_NOTE"
	.sectionflags	@"SHF_NOTE_NV_TKINFO"
	.tkinfo
        /*0018*/ 	.word	0x00000002
        /*0030*/ 	.string	""
        /*0030*/ 	.string	"ptxas"
        /*0030*/ 	.string	"Cuda compilation tools, release 13.0, V13.0.88"
        /*0030*/ 	.string	"Build cuda_13.0.r13.0/compiler.36424714_0"
        /*0030*/ 	.string	"-arch sm_100a -m 64 "



//--------------------- .note.nv.cuinfo           --------------------------
	.section	.note.nv.cuinfo,"",@"SHT_NOTE"
	.sectionflags	@"SHF_NOTE_NV_CUINFO"
        /*0018*/ 	.short	0x0002
        /*001a*/ 	.short	0x0064
        /*001c*/ 	.short	0x0082
	.zero		2


//--------------------- .nv.info                  --------------------------
	.section	.nv.info,"",@"SHT_CUDA_INFO"
	.align	4


	//----- nvinfo : EIATTR_REGCOUNT
	.align		4
        /*0000*/ 	.byte	0x04, 0x2f
        /*0002*/ 	.short	(.L_19 - .L_18)
	.align		4
.L_18:
        /*0004*/ 	.word	index@(_ZN7cutlass13device_kernelINS_4gemm6kernel13GemmUniversalIN4cute5tupleIJiiiiEEENS1_10collective13CollectiveMmaINS1_35MainloopSm100TmaUmmaWarpSpecializedILi6ELi2ELi4ENS5_IJNS4_1CILi2EEESB_NSA_ILi1EEEEEEEENS5_IJNSA_ILi128EEESF_NSA_ILi64EEEEEENS_6half_tENS5_IJlSC_lEEESI_SJ_NS4_8TiledMMAINS4_8MMA_AtomIJNS4_26SM100_MMA_F16BF16_2x1SM_SSISI_SI_fLi128ELi128ELNS4_4UMMA5MajorE0ELSO_0ELNSN_7ScaleInE0ELSP_0EEEEEENS4_6LayoutINS5_IJSC_SC_SC_EEENS5_IJNSA_ILi0EEESU_SU_EEEEENS5_IJNS4_10UnderscoreESX_SX_EEEEENS4_28SM100_TMA_2SM_LOAD_MULTICASTENS4_14ComposedLayoutINS4_7SwizzleILi3ELi4ELi3EEENS4_18smem_ptr_flag_bitsILi16EEENSS_INS5_IJNSA_ILi8EEESG_EEENS5_IJSG_SC_EEEEEEEvNS4_8identityENS4_18SM100_TMA_2SM_LOADES1A_vS1B_EENS_8epilogue10collective18CollectiveEpilogueINS1E_23Sm100TmaWarpSpecializedILi4ELi2ELi16ELb1ELb0EEEJNS5_IJSG_SF_SG_EEENS5_IJNSS_ISG_SC_EENSS_INS5_IJNSA_ILi16EEESB_EEENS5_IJSC_SG_EEEEEEEESI_SJ_SI_SJ_NS1E_6fusion15FusionCallbacksIS1I_NS1Q_17LinearCombinationISI_fSI_fLNS_15FloatRoundStyleE2EEES1J_S1P_JEEENS4_5SM1004TMEM4LOAD26SM100_TMEM_LOAD_32dp32b16xENS4_13SM90_TMA_LOADENS11_INS12_ILi1ELi4ELi3EEES15_NSS_INS5_IJS16_S1L_EEENS5_IJS1L_SC_EEEEEEENS4_39AutoVectorizingCopyWithAssumedAlignmentILi128EEENS4_14SM90_TMA_STOREES25_S27_S27_EEEvvEEEEvNT_6ParamsE)
        /*0008*/ 	.word	0x00000044


	//----- nvinfo : EIATTR_FRAME_SIZE
	.align		4
.L_19:
        /*000c*/ 	.byte	0x04, 0x11
        /*000e*/ 	.short	(.L_21 - .L_20)
	.align		4
.L_20:
        /*0010*/ 	.word	index@($__internal_2_$__cuda_sm10x_tcgen05_guardrail_trap_unallocated_columns_being_dealloced)
        /*0014*/ 	.word	0x00000000


	//----- nvinfo : EIATTR_FRAME_SIZE
	.align		4
.L_21:
        /*0018*/ 	.byte	0x04, 0x11
        /*001a*/ 	.short	(.L_23 - .L_22)
	.align		4
.L_22:
        /*001c*/ 	.word	index@($__internal_1_$__cuda_sm10x_tcgen05_guardrail_trap_phase_invalid_during_alloc)
        /*0020*/ 	.word	0x00000000


	//----- nvinfo : EIATTR_FRAME_SIZE
	.align		4
.L_23:
        /*0024*/ 	.byte	0x04, 0x11
        /*0026*/ 	.short	(.L_25 - .L_24)
	.align		4
.L_24:
        /*0028*/ 	.word	index@($__internal_0_$__cuda_sm10x_tcgen05_guardrail_trap_col_being_dealloced_not_returned_by_alloc)
        /*002c*/ 	.word	0x00000000


	//----- nvinfo : EIATTR_FRAME_SIZE
	.align		4
.L_25:
        /*0030*/ 	.byte	0x04, 0x11
        /*0032*/ 	.short	(.L_27 - .L_26)
	.align		4
.L_26:
        /*0034*/ 	.word	index@(_ZN7cutlass13device_kernelINS_4gemm6kernel13GemmUniversalIN4cute5tupleIJiiiiEEENS1_10collective13CollectiveMmaINS1_35MainloopSm100TmaUmmaWarpSpecializedILi6ELi2ELi4ENS5_IJNS4_1CILi2EEESB_NSA_ILi1EEEEEEEENS5_IJNSA_ILi128EEESF_NSA_ILi64EEEEEENS_6half_tENS5_IJlSC_lEEESI_SJ_NS4_8TiledMMAINS4_8MMA_AtomIJNS4_26SM100_MMA_F16BF16_2x1SM_SSISI_SI_fLi128ELi128ELNS4_4UMMA5MajorE0ELSO_0ELNSN_7ScaleInE0ELSP_0EEEEEENS4_6LayoutINS5_IJSC_SC_SC_EEENS5_IJNSA_ILi0EEESU_SU_EEEEENS5_IJNS4_10UnderscoreESX_SX_EEEEENS4_28SM100_TMA_2SM_LOAD_MULTICASTENS4_14ComposedLayoutINS4_7SwizzleILi3ELi4ELi3EEENS4_18smem_ptr_flag_bitsILi16EEENSS_INS5_IJNSA_ILi8EEESG_EEENS5_IJSG_SC_EEEEEEEvNS4_8identityENS4_18SM100_TMA_2SM_LOADES1A_vS1B_EENS_8epilogue10collective18CollectiveEpilogueINS1E_23Sm100TmaWarpSpecializedILi4ELi2ELi16ELb1ELb0EEEJNS5_IJSG_SF_SG_EEENS5_IJNSS_ISG_SC_EENSS_INS5_IJNSA_ILi16EEESB_EEENS5_IJSC_SG_EEEEEEEESI_SJ_SI_SJ_NS1E_6fusion15FusionCallbacksIS1I_NS1Q_17LinearCombinationISI_fSI_fLNS_15FloatRoundStyleE2EEES1J_S1P_JEEENS4_5SM1004TMEM4LOAD26SM100_TMEM_LOAD_32dp32b16xENS4_13SM90_TMA_LOADENS11_INS12_ILi1ELi4ELi3EEES15_NSS_INS5_IJS16_S1L_EEENS5_IJS1L_SC_EEEEEEENS4_39AutoVectorizingCopyWithAssumedAlignmentILi128EEENS4_14SM90_TMA_STOREES25_S27_S27_EEEvvEEEEvNT_6ParamsE)
        /*0038*/ 	.word	0x00000000


	//----- nvinfo : EIATTR_MIN_STACK_SIZE
	.align		4
.L_27:
        /*003c*/ 	.byte	0x04, 0x12
        /*003e*/ 	.short	(.L_29 - .L_28)
	.align		4
.L_28:
        /*0040*/ 	.word	index@(_ZN7cutlass13device_kernelINS_4gemm6kernel13GemmUniversalIN4cute5tupleIJiiiiEEENS1_10collective13CollectiveMmaINS1_35MainloopSm100TmaUmmaWarpSpecializedILi6ELi2ELi4ENS5_IJNS4_1CILi2EEESB_NSA_ILi1EEEEEEEENS5_IJNSA_ILi128EEESF_NSA_ILi64EEEEEENS_6half_tENS5_IJlSC_lEEESI_SJ_NS4_8TiledMMAINS4_8MMA_AtomIJNS4_26SM100_MMA_F16BF16_2x1SM_SSISI_SI_fLi128ELi128ELNS4_4UMMA5MajorE0ELSO_0ELNSN_7ScaleInE0ELSP_0EEEEEENS4_6LayoutINS5_IJSC_SC_SC_EEENS5_IJNSA_ILi0EEESU_SU_EEEEENS5_IJNS4_10UnderscoreESX_SX_EEEEENS4_28SM100_TMA_2SM_LOAD_MULTICASTENS4_14ComposedLayoutINS4_7SwizzleILi3ELi4ELi3EEENS4_18smem_ptr_flag_bitsILi16EEENSS_INS5_IJNSA_ILi8EEESG_EEENS5_IJSG_SC_EEEEEEEvNS4_8identityENS4_18SM100_TMA_2SM_LOADES1A_vS1B_EENS_8epilogue10collective18CollectiveEpilogueINS1E_23Sm100TmaWarpSpecializedILi4ELi2ELi16ELb1ELb0EEEJNS5_IJSG_SF_SG_EEENS5_IJNSS_ISG_SC_EENSS_INS5_IJNSA_ILi16EEESB_EEENS5_IJSC_SG_EEEEEEEESI_SJ_SI_SJ_NS1E_6fusion15FusionCallbacksIS1I_NS1Q_17LinearCombinationISI_fSI_fLNS_15FloatRoundStyleE2EEES1J_S1P_JEEENS4_5SM1004TMEM4LOAD26SM100_TMEM_LOAD_32dp32b16xENS4_13SM90_TMA_LOADENS11_INS12_ILi1ELi4ELi3EEES15_NSS_INS5_IJS16_S1L_EEENS5_IJS1L_SC_EEEEEEENS4_39AutoVectorizingCopyWithAssumedAlignmentILi128EEENS4_14SM90_TMA_STOREES25_S27_S27_EEEvvEEEEvNT_6ParamsE)
        /*0044*/ 	.word	0x00000000
.L_29:


//--------------------- .nv.compat                --------------------------
	.section	.nv.compat,"",@"SHT_CUDA_COMPAT_INFO"
	.align	4
        /*0000*/ 	.byte	0x02, 0x09, 0x01, 0x00, 0x02, 0x02, 0x02, 0x00, 0x02, 0x05, 0x05, 0x00, 0x03, 0x07, 0x01, 0x01
        /*0010*/ 	.byte	0x02, 0x03, 0x01, 0x00, 0x02, 0x06, 0x01, 0x00, 0x04, 0x0b, 0x08, 0x00, 0x09, 0x00, 0x00, 0x00
        /*0020*/ 	.byte	0x00, 0x00, 0x00, 0x00


//--------------------- .nv.info._ZN7cutlass13device_kernelINS_4gemm6kernel13GemmUniversalIN4cute5tupleIJiiiiEEENS1_10collective13CollectiveMmaINS1_35MainloopSm100TmaUmmaWarpSpecializedILi6ELi2ELi4ENS5_IJNS4_1CILi2EEESB_NSA_ILi1EEEEEEEENS5_IJNSA_ILi128EEESF_NSA_ILi64EEEEEENS_6half_tENS5_IJlSC_lEEESI_SJ_NS4_8TiledMMAINS4_8MMA_AtomIJNS4_26SM100_MMA_F16BF16_2x1SM_SSISI_SI_fLi128ELi128ELNS4_4UMMA5MajorE0ELSO_0ELNSN_7ScaleInE0ELSP_0EEEEEENS4_6LayoutINS5_IJSC_SC_SC_EEENS5_IJNSA_ILi0EEESU_SU_EEEEENS5_IJNS4_10UnderscoreESX_SX_EEEEENS4_28SM100_TMA_2SM_LOAD_MULTICASTENS4_14ComposedLayoutINS4_7SwizzleILi3ELi4ELi3EEENS4_18smem_ptr_flag_bitsILi16EEENSS_INS5_IJNSA_ILi8EEESG_EEENS5_IJSG_SC_EEEEEEEvNS4_8identityENS4_18SM100_TMA_2SM_LOADES1A_vS1B_EENS_8epilogue10collective18CollectiveEpilogueINS1E_23Sm100TmaWarpSpecializedILi4ELi2ELi16ELb1ELb0EEEJNS5_IJSG_SF_SG_EEENS5_IJNSS_ISG_SC_EENSS_INS5_IJNSA_ILi16EEESB_EEENS5_IJSC_SG_EEEEEEEESI_SJ_SI_SJ_NS1E_6fusion15FusionCallbacksIS1I_NS1Q_17LinearCombinationISI_fSI_fLNS_15FloatRoundStyleE2EEES1J_S1P_JEEENS4_5SM1004TMEM4LOAD26SM100_TMEM_LOAD_32dp32b16xENS4_13SM90_TMA_LOADENS11_INS12_ILi1ELi4ELi3EEES15_NSS_INS5_IJS16_S1L_EEENS5_IJS1L_SC_EEEEEEENS4_39AutoVectorizingCopyWithAssumedAlignmentILi128EEENS4_14SM90_TMA_STOREES25_S27_S27_EEEvvEEEEvNT_6ParamsE --------------------------
	.section	.nv.info._ZN7cutlass13device_kernelINS_4gemm6kernel13GemmUniversalIN4cute5tupleIJiiiiEEENS1_10collective13CollectiveMmaINS1_35MainloopSm100TmaUmmaWarpSpecializedILi6ELi2ELi4ENS5_IJNS4_1CILi2EEESB_NSA_ILi1EEEEEEEENS5_IJNSA_ILi128EEESF_NSA_ILi64EEEEEENS_6half_tENS5_IJlSC_lEEESI_SJ_NS4_8TiledMMAINS4_8MMA_AtomIJNS4_26SM100_MMA_F16BF16_2x1SM_SSISI_SI_fLi128ELi128ELNS4_4UMMA5MajorE0ELSO_0ELNSN_7ScaleInE0ELSP_0EEEEEENS4_6LayoutINS5_IJSC_SC_SC_EEENS5_IJNSA_ILi0EEESU_SU_EEEEENS5_IJNS4_10UnderscoreESX_SX_EEEEENS4_28SM100_TMA_2SM_LOAD_MULTICASTENS4_14ComposedLayoutINS4_7SwizzleILi3ELi4ELi3EEENS4_18smem_ptr_flag_bitsILi16EEENSS_INS5_IJNSA_ILi8EEESG_EEENS5_IJSG_SC_EEEEEEEvNS4_8identityENS4_18SM100_TMA_2SM_LOADES1A_vS1B_EENS_8epilogue10collective18CollectiveEpilogueINS1E_23Sm100TmaWarpSpecializedILi4ELi2ELi16ELb1ELb0EEEJNS5_IJSG_SF_SG_EEENS5_IJNSS_ISG_SC_EENSS_INS5_IJNSA_ILi16EEESB_EEENS5_IJSC_SG_EEEEEEEESI_SJ_SI_SJ_NS1E_6fusion15FusionCallbacksIS1I_NS1Q_17LinearCombinationISI_fSI_fLNS_15FloatRoundStyleE2EEES1J_S1P_JEEENS4_5SM1004TMEM4LOAD26SM100_TMEM_LOAD_32dp32b16xENS4_13SM90_TMA_LOADENS11_INS12_ILi1ELi4ELi3EEES15_NSS_INS5_IJS16_S1L_EEENS5_IJS1L_SC_EEEEEEENS4_39AutoVectorizingCopyWithAssumedAlignmentILi128EEENS4_14SM90_TMA_STOREES25_S27_S27_EEEvvEEEEvNT_6ParamsE,"",@"SHT_CUDA_INFO"
	.sectionflags	@""
	.align	4


	//----- nvinfo : EIATTR_CUDA_API_VERSION
	.align		4
        /*0000*/ 	.byte	0x04, 0x37
        /*0002*/ 	.short	(.L_31 - .L_30)
.L_30:
        /*0004*/ 	.word	0x00000082


	//----- nvinfo : EIATTR_KPARAM_INFO
	.align		4
.L_31:
        /*0008*/ 	.byte	0x04, 0x17
        /*000a*/ 	.short	(.L_33 - .L_32)
.L_32:
        /*000c*/ 	.word	0x00000000
        /*0010*/ 	.short	0x0000
        /*0012*/ 	.short	0x0000
        /*0014*/ 	.byte	0x00, 0xf0, 0x01, 0x20


	//----- nvinfo : EIATTR_AT_ENTRY_FRAGMENTS
	.align		4
.L_33:
        /*0018*/ 	.byte	0x04, 0x4f
        /*001a*/ 	.short	(.L_35 - .L_34)


	//   ....[0]....
.L_34:
        /*001c*/ 	.word	0x00000007


	//----- nvinfo : EIATTR_RESERVED_SMEM_USED
	.align		4
.L_35:
        /*0020*/ 	.byte	0x01, 0x41
	.zero		2


	//----- nvinfo : EIATTR_SPARSE_MMA_MASK
	.align		4
        /*0024*/ 	.byte	0x03, 0x50
        /*0026*/ 	.short	0x0000


	//----- nvinfo : EIATTR_TCGEN05_2CTA_USED
	.align		4
        /*0028*/ 	.byte	0x01, 0x52
	.zero		2


	//----- nvinfo : EIATTR_MAXREG_COUNT
	.align		4
        /*002c*/ 	.byte	0x03, 0x1b
        /*002e*/ 	.short	0x00ff


	//----- nvinfo : EIATTR_NUM_BARRIERS
	.align		4
        /*0030*/ 	.byte	0x02, 0x4c
        /*0032*/ 	.byte	0x07
	.zero		1


	//----- nvinfo : EIATTR_EXTERNS
	.align		4
        /*0034*/ 	.byte	0x04, 0x0f
        /*0036*/ 	.short	(.L_37 - .L_36)


	//   ....[0]....
	.align		4
.L_36:
        /*0038*/ 	.word	index@(__assertfail)


	//----- nvinfo : EIATTR_MERCURY_ISA_VERSION
	.align		4
.L_37:
        /*003c*/ 	.byte	0x03, 0x5f
        /*003e*/ 	.short	0x0101


	//----- nvinfo : EIATTR_INT_WARP_WIDE_INSTR_OFFSETS
	.align		4
        /*0040*/ 	.byte	0x04, 0x31
        /*0042*/ 	.short	(.L_39 - .L_38)


	//   ....[0]....
.L_38:
        /*0044*/ 	.word	0x00000db0


	//   ....[1]....
        /*0048*/ 	.word	0x00000e50


	//   ....[2]....
        /*004c*/ 	.word	0x00004410


	//   ....[3]....
        /*0050*/ 	.word	0x00004440


	//   ....[4]....
        /*0054*/ 	.word	0x00004460


	//   ....[5]....
        /*0058*/ 	.word	0x00004fa0


	//   ....[6]....
        /*005c*/ 	.word	0x00005040


	//   ....[7]....
        /*0060*/ 	.word	0x00005100


	//   ....[8]....
        /*0064*/ 	.word	0x00005170


	//   ....[9]....
        /*0068*/ 	.word	0x00005230


	//   ....[10]....
        /*006c*/ 	.word	0x000052d0


	//   ....[11]....
        /*0070*/ 	.word	0x00005340


	//   ....[12]....
        /*0074*/ 	.word	0x00005400


	//   ....[13]....
        /*0078*/ 	.word	0x000054a0


	//   ....[14]....
        /*007c*/ 	.word	0x00005540


	//   ....[15]....
        /*0080*/ 	.word	0x00005630


	//   ....[16]....
        /*0084*/ 	.word	0x00005700


	//----- nvinfo : EIATTR_COOP_GROUP_MASK_REGIDS
	.align		4
.L_39:
        /*0088*/ 	.byte	0x04, 0x29
        /*008a*/ 	.short	(.L_41 - .L_40)


	//   ....[0]....
.L_40:
        /*008c*/ 	.word	0xffffffff


	//   ....[1]....
        /*0090*/ 	.word	0xffffffff


	//   ....[2]....
        /*0094*/ 	.word	0xffffffff


	//   ....[3]....
        /*0098*/ 	.word	0xffffffff


	//   ....[4]....
        /*009c*/ 	.word	0xffffffff


	//   ....[5]....
        /*00a0*/ 	.word	0xffffffff


	//   ....[6]....
        /*00a4*/ 	.word	0xffffffff


	//   ....[7]....
        /*00a8*/ 	.word	0xffffffff


	//   ....[8]....
        /*00ac*/ 	.word	0xffffffff


	//   ....[9]....
        /*00b0*/ 	.word	0xffffffff


	//   ....[10]....
        /*00b4*/ 	.word	0xffffffff


	//   ....[11]....
        /*00b8*/ 	.word	0xffffffff


	//   ....[12]....
        /*00bc*/ 	.word	0xffffffff


	//   ....[13]....
        /*00c0*/ 	.word	0xffffffff


	//----- nvinfo : EIATTR_COOP_GROUP_INSTR_OFFSETS
	.align		4
.L_41:
        /*00c4*/ 	.byte	0x04, 0x28
        /*00c6*/ 	.short	(.L_43 - .L_42)


	//   ....[0]....
.L_42:
        /*00c8*/ 	.word	0x000000b0


	//   ....[1]....
        /*00cc*/ 	.word	0x00000520


	//   ....[2]....
        /*00d0*/ 	.word	0x00000720


	//   ....[3]....
        /*00d4*/ 	.word	0x000008b0


	//   ....[4]....
        /*00d8*/ 	.word	0x000009a0


	//   ....[5]....
        /*00dc*/ 	.word	0x00000b00


	//   ....[6]....
        /*00e0*/ 	.word	0x00000c90


	//   ....[7]....
        /*00e4*/ 	.word	0x00000ed0


	//   ....[8]....
        /*00e8*/ 	.word	0x00002220


	//   ....[9]....
        /*00ec*/ 	.word	0x000031f0


	//   ....[10]....
        /*00f0*/ 	.word	0x000036c0


	//   ....[11]....
        /*00f4*/ 	.word	0x000036f0


	//   ....[12]....
        /*00f8*/ 	.word	0x00004310


	//   ....[13]....
        /*00fc*/ 	.word	0x00004520


	//----- nvinfo : EIATTR_VRC_CTA_INIT_COUNT
	.align		4
.L_43:
        /*0100*/ 	.byte	0x02, 0x4a
        /*0102*/ 	.byte	0x80
	.zero		1


	//----- nvinfo : EIATTR_SYSCALL_OFFSETS
	.align		4
        /*0104*/ 	.byte	0x04, 0x46
        /*0106*/ 	.short	(.L_45 - .L_44)


	//   ....[0]....
.L_44:
        /*0108*/ 	.word	0x000062a0


	//   ....[1]....
        /*010c*/ 	.word	0x00006390


	//   ....[2]....
        /*0110*/ 	.word	0x00006b30


	//   ....[3]....
        /*0114*/ 	.word	0x00007460


	//   ....[4]....
        /*0118*/ 	.word	0x00007d30


	//   ....[5]....
        /*011c*/ 	.word	0x00008600


	//----- nvinfo : EIATTR_MBARRIER_INSTR_OFFSETS
	.align		4
.L_45:
        /*0120*/ 	.byte	0x04, 0x39
        /*0122*/ 	.short	(.L_47 - .L_46)


	//   ....[0]....
.L_46:
        /*0124*/ 	.word	0x00000650
        /*0128*/ 	.word	0x000000ff
        /*012c*/ 	.word	0x00000000
        /*0130*/ 	.short	0x0100
        /*0132*/ 	.byte	0x04
	.zero		1


	//   ....[1]....
        /*0134*/ 	.word	0x00000660
        /*0138*/ 	.word	0x000000ff
        /*013c*/ 	.word	0x00000030
        /*0140*/ 	.short	0x0100
        /*0142*/ 	.byte	0x04
	.zero		1


	//   ....[2]....
        /*0144*/ 	.word	0x00000670
        /*0148*/ 	.word	0x000000ff
        /*014c*/ 	.word	0x00000008
        /*0150*/ 	.short	0x0100
        /*0152*/ 	.byte	0x04
	.zero		1


	//   ....[3]....
        /*0154*/ 	.word	0x00000680
        /*0158*/ 	.word	0x000000ff
        /*015c*/ 	.word	0x00000038
        /*0160*/ 	.short	0x0100
        /*0162*/ 	.byte	0x04
	.zero		1


	//   ....[4]....
        /*0164*/ 	.word	0x00000690
        /*0168*/ 	.word	0x000000ff
        /*016c*/ 	.word	0x00000010
        /*0170*/ 	.short	0x0100
        /*0172*/ 	.byte	0x04
	.zero		1


	//   ....[5]....
        /*0174*/ 	.word	0x000006a0
        /*0178*/ 	.word	0x000000ff
        /*017c*/ 	.word	0x00000040
        /*0180*/ 	.short	0x0100
        /*0182*/ 	.byte	0x04
	.zero		1


	//   ....[6]....
        /*0184*/ 	.word	0x000006b0
        /*0188*/ 	.word	0x000000ff
        /*018c*/ 	.word	0x00000018
        /*0190*/ 	.short	0x0100
        /*0192*/ 	.byte	0x04
	.zero		1


	//   ....[7]....
        /*0194*/ 	.word	0x000006c0
        /*0198*/ 	.word	0x000000ff
        /*019c*/ 	.word	0x00000048
        /*01a0*/ 	.short	0x0100
        /*01a2*/ 	.byte	0x04
	.zero		1


	//   ....[8]....
        /*01a4*/ 	.word	0x000006d0
        /*01a8*/ 	.word	0x000000ff
        /*01ac*/ 	.word	0x00000020
        /*01b0*/ 	.short	0x0100
        /*01b2*/ 	.byte	0x04
	.zero		1


	//   ....[9]....
        /*01b4*/ 	.word	0x000006e0
        /*01b8*/ 	.word	0x000000ff
        /*01bc*/ 	.word	0x00000050
        /*01c0*/ 	.short	0x0100
        /*01c2*/ 	.byte	0x04
	.zero		1


	//   ....[10]....
        /*01c4*/ 	.word	0x000006f0
        /*01c8*/ 	.word	0x000000ff
        /*01cc*/ 	.word	0x00000028
        /*01d0*/ 	.short	0x0100
        /*01d2*/ 	.byte	0x04
	.zero		1


	//   ....[11]....
        /*01d4*/ 	.word	0x00000700
        /*01d8*/ 	.word	0x000000ff
        /*01dc*/ 	.word	0x00000058
        /*01e0*/ 	.short	0x0100
        /*01e2*/ 	.byte	0x04
	.zero		1


	//   ....[12]....
        /*01e4*/ 	.word	0x00000820
        /*01e8*/ 	.word	0x000000ff
        /*01ec*/ 	.word	0x00000060
        /*01f0*/ 	.short	0x0100
        /*01f2*/ 	.byte	0x04
	.zero		1


	//   ....[13]....
        /*01f4*/ 	.word	0x00000830
        /*01f8*/ 	.word	0x000000ff
        /*01fc*/ 	.word	0x00000080
        /*0200*/ 	.short	0x0100
        /*0202*/ 	.byte	0x04
	.zero		1


	//   ....[14]....
        /*0204*/ 	.word	0x00000840
        /*0208*/ 	.word	0x000000ff
        /*020c*/ 	.word	0x00000068
        /*0210*/ 	.short	0x0100
        /*0212*/ 	.byte	0x04
	.zero		1


	//   ....[15]....
        /*0214*/ 	.word	0x00000850
        /*0218*/ 	.word	0x000000ff
        /*021c*/ 	.word	0x00000088
        /*0220*/ 	.short	0x0100
        /*0222*/ 	.byte	0x04
	.zero		1


	//   ....[16]....
        /*0224*/ 	.word	0x00000860
        /*0228*/ 	.word	0x000000ff
        /*022c*/ 	.word	0x00000070
        /*0230*/ 	.short	0x0100
        /*0232*/ 	.byte	0x04
	.zero		1


	//   ....[17]....
        /*0234*/ 	.word	0x00000870
        /*0238*/ 	.word	0x000000ff
        /*023c*/ 	.word	0x00000090
        /*0240*/ 	.short	0x0100
        /*0242*/ 	.byte	0x04
	.zero		1


	//   ....[18]....
        /*0244*/ 	.word	0x00000880
        /*0248*/ 	.word	0x000000ff
        /*024c*/ 	.word	0x00000078
        /*0250*/ 	.short	0x0100
        /*0252*/ 	.byte	0x04
	.zero		1


	//   ....[19]....
        /*0254*/ 	.word	0x00000890
        /*0258*/ 	.word	0x000000ff
        /*025c*/ 	.word	0x00000098
        /*0260*/ 	.short	0x0100
        /*0262*/ 	.byte	0x04
	.zero		1


	//   ....[20]....
        /*0264*/ 	.word	0x00000970
        /*0268*/ 	.word	0x000000ff
        /*026c*/ 	.word	0x000000a0
        /*0270*/ 	.short	0x0100
        /*0272*/ 	.byte	0x06
	.zero		1


	//   ....[21]....
        /*0274*/ 	.word	0x00000980
        /*0278*/ 	.word	0x000000ff
        /*027c*/ 	.word	0x000000a8
        /*0280*/ 	.short	0x0100
        /*0282*/ 	.byte	0x06
	.zero		1


	//   ....[22]....
        /*0284*/ 	.word	0x00000ab0
        /*0288*/ 	.word	0x000000ff
        /*028c*/ 	.word	0x000000b0
        /*0290*/ 	.short	0x0100
        /*0292*/ 	.byte	0x06
	.zero		1


	//   ....[23]....
        /*0294*/ 	.word	0x00000ac0
        /*0298*/ 	.word	0x000000ff
        /*029c*/ 	.word	0x000000c0
        /*02a0*/ 	.short	0x0100
        /*02a2*/ 	.byte	0x06
	.zero		1


	//   ....[24]....
        /*02a4*/ 	.word	0x00000ad0
        /*02a8*/ 	.word	0x000000ff
        /*02ac*/ 	.word	0x000000b8
        /*02b0*/ 	.short	0x0100
        /*02b2*/ 	.byte	0x06
	.zero		1


	//   ....[25]....
        /*02b4*/ 	.word	0x00000ae0
        /*02b8*/ 	.word	0x000000ff
        /*02bc*/ 	.word	0x000000c8
        /*02c0*/ 	.short	0x0100
        /*02c2*/ 	.byte	0x06
	.zero		1


	//   ....[26]....
        /*02c4*/ 	.word	0x00000c00
        /*02c8*/ 	.word	0x000000ff
        /*02cc*/ 	.word	0x000000d0
        /*02d0*/ 	.short	0x0100
        /*02d2*/ 	.byte	0x04
	.zero		1


	//   ....[27]....
        /*02d4*/ 	.word	0x00000c10
        /*02d8*/ 	.word	0x000000ff
        /*02dc*/ 	.word	0x000000f0
        /*02e0*/ 	.short	0x0100
        /*02e2*/ 	.byte	0x04
	.zero		1


	//   ....[28]....
        /*02e4*/ 	.word	0x00000c20
        /*02e8*/ 	.word	0x000000ff
        /*02ec*/ 	.word	0x000000d8
        /*02f0*/ 	.short	0x0100
        /*02f2*/ 	.byte	0x04
	.zero		1


	//   ....[29]....
        /*02f4*/ 	.word	0x00000c30
        /*02f8*/ 	.word	0x000000ff
        /*02fc*/ 	.word	0x000000f8
        /*0300*/ 	.short	0x0100
        /*0302*/ 	.byte	0x04
	.zero		1


	//   ....[30]....
        /*0304*/ 	.word	0x00000c40
        /*0308*/ 	.word	0x000000ff
        /*030c*/ 	.word	0x000000e0
        /*0310*/ 	.short	0x0100
        /*0312*/ 	.byte	0x04
	.zero		1


	//   ....[31]....
        /*0314*/ 	.word	0x00000c50
        /*0318*/ 	.word	0x000000ff
        /*031c*/ 	.word	0x00000100
        /*0320*/ 	.short	0x0100
        /*0322*/ 	.byte	0x04
	.zero		1


	//   ....[32]....
        /*0324*/ 	.word	0x00000c60
        /*0328*/ 	.word	0x000000ff
        /*032c*/ 	.word	0x000000e8
        /*0330*/ 	.short	0x0100
        /*0332*/ 	.byte	0x04
	.zero		1


	//   ....[33]....
        /*0334*/ 	.word	0x00000c70
        /*0338*/ 	.word	0x000000ff
        /*033c*/ 	.word	0x00000108
        /*0340*/ 	.short	0x0100
        /*0342*/ 	.byte	0x04
	.zero		1


	//   ....[34]....
        /*0344*/ 	.word	0x00000d60
        /*0348*/ 	.word	0x000000ff
        /*034c*/ 	.word	0x00000110
        /*0350*/ 	.short	0x0100
        /*0352*/ 	.byte	0x04
	.zero		1


	//   ....[35]....
        /*0354*/ 	.word	0x00000d70
        /*0358*/ 	.word	0x000000ff
        /*035c*/ 	.word	0x00000120
        /*0360*/ 	.short	0x0100
        /*0362*/ 	.byte	0x04
	.zero		1


	//   ....[36]....
        /*0364*/ 	.word	0x00000d80
        /*0368*/ 	.word	0x000000ff
        /*036c*/ 	.word	0x00000118
        /*0370*/ 	.short	0x0100
        /*0372*/ 	.byte	0x04
	.zero		1


	//   ....[37]....
        /*0374*/ 	.word	0x00000d90
        /*0378*/ 	.word	0x000000ff
        /*037c*/ 	.word	0x00000128
        /*0380*/ 	.short	0x0100
        /*0382*/ 	.byte	0x04
	.zero		1


	//   ....[38]....
        /*0384*/ 	.word	0x00000e90
        /*0388*/ 	.word	0x000000ff
        /*038c*/ 	.word	0x00000130
        /*0390*/ 	.short	0x0100
        /*0392*/ 	.byte	0x06
	.zero		1


	//   ....[39]....
        /*0394*/ 	.word	0x00001a40
        /*0398*/ 	.word	0x00000000
        /*039c*/ 	.word	0x00000120
        /*03a0*/ 	.short	0x010a
        /*03a2*/ 	.byte	0xff
	.zero		1


	//   ....[40]....
        /*03a4*/ 	.word	0x00001a70
        /*03a8*/ 	.word	0x00000000
        /*03ac*/ 	.word	0x00000110
        /*03b0*/ 	.short	0x0101
        /*03b2*/ 	.byte	0xff
	.zero		1


	//   ....[41]....
        /*03b4*/ 	.word	0x00001b30
        /*03b8*/ 	.word	0x000000ff
        /*03bc*/ 	.word	0x00000030
        /*03c0*/ 	.short	0x010a
        /*03c2*/ 	.byte	0x04
	.zero		1


	//   ....[42]....
        /*03c4*/ 	.word	0x00001c00
        /*03c8*/ 	.word	0x000000ff
        /*03cc*/ 	.word	0x00000030
        /*03d0*/ 	.short	0x010a
        /*03d2*/ 	.byte	0x21
	.zero		1


	//   ....[43]....
        /*03d4*/ 	.word	0x00001db0
        /*03d8*/ 	.word	0x000000ff
        /*03dc*/ 	.word	0x00000030
        /*03e0*/ 	.short	0x010a
        /*03e2*/ 	.byte	0x05
	.zero		1


	//   ....[44]....
        /*03e4*/ 	.word	0x00001ec0
        /*03e8*/ 	.word	0x000000ff
        /*03ec*/ 	.word	0x000000a8
        /*03f0*/ 	.short	0x0101
        /*03f2*/ 	.byte	0x06
	.zero		1


	//   ....[45]....
        /*03f4*/ 	.word	0x00001ee0
        /*03f8*/ 	.word	0x000000ff
        /*03fc*/ 	.word	0x00000030
        /*0400*/ 	.short	0x010a
        /*0402*/ 	.byte	0x04
	.zero		1


	//   ....[46]....
        /*0404*/ 	.word	0x00001f60
        /*0408*/ 	.word	0x000000ff
        /*040c*/ 	.word	0x00000030
        /*0410*/ 	.short	0x010a
        /*0412*/ 	.byte	0x11
	.zero		1


	//   ....[47]....
        /*0414*/ 	.word	0x000020f0
        /*0418*/ 	.word	0x000000ff
        /*041c*/ 	.word	0x00000030
        /*0420*/ 	.short	0x010a
        /*0422*/ 	.byte	0x05
	.zero		1


	//   ....[48]....
        /*0424*/ 	.word	0x00002250
        /*0428*/ 	.word	0x00000003
        /*042c*/ 	.word	0x000000b0
        /*0430*/ 	.short	0x010a
        /*0432*/ 	.byte	0xff
	.zero		1


	//   ....[49]....
        /*0434*/ 	.word	0x000023a0
        /*0438*/ 	.word	0x00000000
        /*043c*/ 	.word	0x00000000
        /*0440*/ 	.short	0x0101
        /*0442*/ 	.byte	0xff
	.zero		1


	//   ....[50]....
        /*0444*/ 	.word	0x00002950
        /*0448*/ 	.word	0x000000ff
        /*044c*/ 	.word	0x00000000
        /*0450*/ 	.short	0x010a
        /*0452*/ 	.byte	0x04
	.zero		1


	//   ....[51]....
        /*0454*/ 	.word	0x000029e0
        /*0458*/ 	.word	0x000000ff
        /*045c*/ 	.word	0x00000000
        /*0460*/ 	.short	0x010a
        /*0462*/ 	.byte	0x05
	.zero		1


	//   ....[52]....
        /*0464*/ 	.word	0x00002a70
        /*0468*/ 	.word	0x000000ff
        /*046c*/ 	.word	0x00000000
        /*0470*/ 	.short	0x010a
        /*0472*/ 	.byte	0x05
	.zero		1


	//   ....[53]....
        /*0474*/ 	.word	0x00002b00
        /*0478*/ 	.word	0x000000ff
        /*047c*/ 	.word	0x00000000
        /*0480*/ 	.short	0x010a
        /*0482*/ 	.byte	0x05
	.zero		1


	//   ....[54]....
        /*0484*/ 	.word	0x00002b90
        /*0488*/ 	.word	0x000000ff
        /*048c*/ 	.word	0x00000000
        /*0490*/ 	.short	0x010a
        /*0492*/ 	.byte	0x05
	.zero		1


	//   ....[55]....
        /*0494*/ 	.word	0x00002c30
        /*0498*/ 	.word	0x00000000
        /*049c*/ 	.word	0x00000000
        /*04a0*/ 	.short	0x010a
        /*04a2*/ 	.byte	0xff
	.zero		1


	//   ....[56]....
        /*04a4*/ 	.word	0x00002d50
        /*04a8*/ 	.word	0x00000002
        /*04ac*/ 	.word	0x00000110
        /*04b0*/ 	.short	0x010a
        /*04b2*/ 	.byte	0xff
	.zero		1


	//   ....[57]....
        /*04b4*/ 	.word	0x00002dc0
        /*04b8*/ 	.word	0x00000002
        /*04bc*/ 	.word	0x00000000
        /*04c0*/ 	.short	0x0101
        /*04c2*/ 	.byte	0xff
	.zero		1


	//   ....[58]....
        /*04c4*/ 	.word	0x00002de0
        /*04c8*/ 	.word	0x000000ff
        /*04cc*/ 	.word	0x000000c0
        /*04d0*/ 	.short	0x010a
        /*04d2*/ 	.byte	0x04
	.zero		1


	//   ....[59]....
        /*04d4*/ 	.word	0x00002f00
        /*04d8*/ 	.word	0x00000002
        /*04dc*/ 	.word	0x000000b0
        /*04e0*/ 	.short	0x010a
        /*04e2*/ 	.byte	0xff
	.zero		1


	//   ....[60]....
        /*04e4*/ 	.word	0x00003000
        /*04e8*/ 	.word	0x00000002
        /*04ec*/ 	.word	0x00000000
        /*04f0*/ 	.short	0x0101
        /*04f2*/ 	.byte	0xff
	.zero		1


	//   ....[61]....
        /*04f4*/ 	.word	0x00003090
        /*04f8*/ 	.word	0x000000ff
        /*04fc*/ 	.word	0x000000c0
        /*0500*/ 	.short	0x0106
        /*0502*/ 	.byte	0x04
	.zero		1


	//   ....[62]....
        /*0504*/ 	.word	0x000030b0
        /*0508*/ 	.word	0x000000ff
        /*050c*/ 	.word	0x000000c0
        /*0510*/ 	.short	0x010a
        /*0512*/ 	.byte	0x04
	.zero		1


	//   ....[63]....
        /*0514*/ 	.word	0x00003140
        /*0518*/ 	.word	0x000000ff
        /*051c*/ 	.word	0x000000c0
        /*0520*/ 	.short	0x0106
        /*0522*/ 	.byte	0x07
	.zero		1


	//   ....[64]....
        /*0524*/ 	.word	0x00003180
        /*0528*/ 	.word	0x00000000
        /*052c*/ 	.word	0x000000c0
        /*0530*/ 	.short	0x010a
        /*0532*/ 	.byte	0xff
	.zero		1


	//   ....[65]....
        /*0534*/ 	.word	0x000033c0
        /*0538*/ 	.word	0x000000ff
        /*053c*/ 	.word	0x00000008
        /*0540*/ 	.short	0x010a
        /*0542*/ 	.byte	0x05
	.zero		1


	//   ....[66]....
        /*0544*/ 	.word	0x000033e0
        /*0548*/ 	.word	0x000000ff
        /*054c*/ 	.word	0x00000008
        /*0550*/ 	.short	0x010a
        /*0552*/ 	.byte	0x05
	.zero		1


	//   ....[67]....
        /*0554*/ 	.word	0x00003570
        /*0558*/ 	.word	0x000000ff
        /*055c*/ 	.word	0x00000008
        /*0560*/ 	.short	0x010a
        /*0562*/ 	.byte	0x05
	.zero		1


	//   ....[68]....
        /*0564*/ 	.word	0x00003590
        /*0568*/ 	.word	0x000000ff
        /*056c*/ 	.word	0x00000008
        /*0570*/ 	.short	0x010a
        /*0572*/ 	.byte	0x05
	.zero		1


	//   ....[69]....
        /*0574*/ 	.word	0x00003650
        /*0578*/ 	.word	0x000000ff
        /*057c*/ 	.word	0x00000000
        /*0580*/ 	.short	0x0101
        /*0582*/ 	.byte	0x04
	.zero		1


	//   ....[70]....
        /*0584*/ 	.word	0x00003990
        /*0588*/ 	.word	0x00000000
        /*058c*/ 	.word	0x000000b0
        /*0590*/ 	.short	0x010a
        /*0592*/ 	.byte	0xff
	.zero		1


	//   ....[71]....
        /*0594*/ 	.word	0x00003a50
        /*0598*/ 	.word	0x00000000
        /*059c*/ 	.word	0x00000000
        /*05a0*/ 	.short	0x0101
        /*05a2*/ 	.byte	0xff
	.zero		1


	//   ....[72]....
        /*05a4*/ 	.word	0x00003b10
        /*05a8*/ 	.word	0x000000ff
        /*05ac*/ 	.word	0x00000000
        /*05b0*/ 	.short	0x010a
        /*05b2*/ 	.byte	0x04
	.zero		1


	//   ....[73]....
        /*05b4*/ 	.word	0x00003b20
        /*05b8*/ 	.word	0x000000ff
        /*05bc*/ 	.word	0x000000f0
        /*05c0*/ 	.short	0x010a
        /*05c2*/ 	.byte	0x1f
	.zero		1


	//   ....[74]....
        /*05c4*/ 	.word	0x00003bd0
        /*05c8*/ 	.word	0x000000ff
        /*05cc*/ 	.word	0x00000000
        /*05d0*/ 	.short	0x010a
        /*05d2*/ 	.byte	0x05
	.zero		1


	//   ....[75]....
        /*05d4*/ 	.word	0x00003d00
        /*05d8*/ 	.word	0x000000ff
        /*05dc*/ 	.word	0x00000000
        /*05e0*/ 	.short	0x010a
        /*05e2*/ 	.byte	0x04
	.zero		1


	//   ....[76]....
        /*05e4*/ 	.word	0x00004000
        /*05e8*/ 	.word	0x000000ff
        /*05ec*/ 	.word	0x00000000
        /*05f0*/ 	.short	0x010a
        /*05f2*/ 	.byte	0x04
	.zero		1


	//   ....[77]....
        /*05f4*/ 	.word	0x00004090
        /*05f8*/ 	.word	0x000000ff
        /*05fc*/ 	.word	0x00000000
        /*0600*/ 	.short	0x010a
        /*0602*/ 	.byte	0x05
	.zero		1


	//   ....[78]....
        /*0604*/ 	.word	0x00004120
        /*0608*/ 	.word	0x000000ff
        /*060c*/ 	.word	0x00000000
        /*0610*/ 	.short	0x010a
        /*0612*/ 	.byte	0x05
	.zero		1


	//   ....[79]....
        /*0614*/ 	.word	0x000041c0
        /*0618*/ 	.word	0x00000000
        /*061c*/ 	.word	0x00000000
        /*0620*/ 	.short	0x010a
        /*0622*/ 	.byte	0xff
	.zero		1


	//   ....[80]....
        /*0624*/ 	.word	0x00004200
        /*0628*/ 	.word	0x00000000
        /*062c*/ 	.word	0x00000000
        /*0630*/ 	.short	0x010a
        /*0632*/ 	.byte	0xff
	.zero		1


	//   ....[81]....
        /*0634*/ 	.word	0x00004270
        /*0638*/ 	.word	0x000000ff
        /*063c*/ 	.word	0x00000000
        /*0640*/ 	.short	0x0101
        /*0642*/ 	.byte	0x04
	.zero		1


	//   ....[82]....
        /*0644*/ 	.word	0x000042b0
        /*0648*/ 	.word	0x000000ff
        /*064c*/ 	.word	0x00000130
        /*0650*/ 	.short	0x010a
        /*0652*/ 	.byte	0x1a
	.zero		1


	//   ....[83]....
        /*0654*/ 	.word	0x00004300
        /*0658*/ 	.word	0x000000ff
        /*065c*/ 	.word	0x00000000
        /*0660*/ 	.short	0x0101
        /*0662*/ 	.byte	0x04
	.zero		1


	//   ....[84]....
        /*0664*/ 	.word	0x000047a0
        /*0668*/ 	.word	0x0000000c
        /*066c*/ 	.word	0x000000b0
        /*0670*/ 	.short	0x010a
        /*0672*/ 	.byte	0xff
	.zero		1


	//   ....[85]....
        /*0674*/ 	.word	0x00004910
        /*0678*/ 	.word	0x00000000
        /*067c*/ 	.word	0x00000000
        /*0680*/ 	.short	0x0101
        /*0682*/ 	.byte	0xff
	.zero		1


	//   ....[86]....
        /*0684*/ 	.word	0x00004da0
        /*0688*/ 	.word	0x000000ff
        /*068c*/ 	.word	0x000000a8
        /*0690*/ 	.short	0x010a
        /*0692*/ 	.byte	0x15
	.zero		1


	//   ....[87]....
        /*0694*/ 	.word	0x00004f20
        /*0698*/ 	.word	0x000000ff
        /*069c*/ 	.word	0x00000080
        /*06a0*/ 	.short	0x010a
        /*06a2*/ 	.byte	0x15
	.zero		1


	//   ....[88]....
        /*06a4*/ 	.word	0x00005120
        /*06a8*/ 	.word	0x000000ff
        /*06ac*/ 	.word	0x00000060
        /*06b0*/ 	.short	0x010b
        /*06b2*/ 	.byte	0x15
	.zero		1


	//   ....[89]....
        /*06b4*/ 	.word	0x00005130
        /*06b8*/ 	.word	0x000000ff
        /*06bc*/ 	.word	0x00000000
        /*06c0*/ 	.short	0x0101
        /*06c2*/ 	.byte	0x06
	.zero		1


	//   ....[90]....
        /*06c4*/ 	.word	0x00005140
        /*06c8*/ 	.word	0x000000ff
        /*06cc*/ 	.word	0x00000088
        /*06d0*/ 	.short	0x010a
        /*06d2*/ 	.byte	0x15
	.zero		1


	//   ....[91]....
        /*06d4*/ 	.word	0x000052f0
        /*06d8*/ 	.word	0x000000ff
        /*06dc*/ 	.word	0x00000068
        /*06e0*/ 	.short	0x010b
        /*06e2*/ 	.byte	0x15
	.zero		1


	//   ....[92]....
        /*06e4*/ 	.word	0x00005300
        /*06e8*/ 	.word	0x000000ff
        /*06ec*/ 	.word	0x00000000
        /*06f0*/ 	.short	0x0101
        /*06f2*/ 	.byte	0x06
	.zero		1


	//   ....[93]....
        /*06f4*/ 	.word	0x00005310
        /*06f8*/ 	.word	0x000000ff
        /*06fc*/ 	.word	0x00000090
        /*0700*/ 	.short	0x010a
        /*0702*/ 	.byte	0x15
	.zero		1


	//   ....[94]....
        /*0704*/ 	.word	0x000054c0
        /*0708*/ 	.word	0x000000ff
        /*070c*/ 	.word	0x00000070
        /*0710*/ 	.short	0x010b
        /*0712*/ 	.byte	0x15
	.zero		1


	//   ....[95]....
        /*0714*/ 	.word	0x000054d0
        /*0718*/ 	.word	0x000000ff
        /*071c*/ 	.word	0x00000000
        /*0720*/ 	.short	0x0101
        /*0722*/ 	.byte	0x06
	.zero		1


	//   ....[96]....
        /*0724*/ 	.word	0x000054e0
        /*0728*/ 	.word	0x000000ff
        /*072c*/ 	.word	0x00000098
        /*0730*/ 	.short	0x010a
        /*0732*/ 	.byte	0x15
	.zero		1


	//   ....[97]....
        /*0734*/ 	.word	0x00005720
        /*0738*/ 	.word	0x000000ff
        /*073c*/ 	.word	0x00000078
        /*0740*/ 	.short	0x010b
        /*0742*/ 	.byte	0x15
	.zero		1


	//   ....[98]....
        /*0744*/ 	.word	0x00005730
        /*0748*/ 	.word	0x000000ff
        /*074c*/ 	.word	0x00000000
        /*0750*/ 	.short	0x0101
        /*0752*/ 	.byte	0x25
	.zero		1


	//   ....[99]....
        /*0754*/ 	.word	0x00005770
        /*0758*/ 	.word	0x000000ff
        /*075c*/ 	.word	0x00000080
        /*0760*/ 	.short	0x010a
        /*0762*/ 	.byte	0x15
	.zero		1


	//   ....[100]....
        /*0764*/ 	.word	0x00005790
        /*0768*/ 	.word	0x000000ff
        /*076c*/ 	.word	0x00000088
        /*0770*/ 	.short	0x010a
        /*0772*/ 	.byte	0x15
	.zero		1


	//   ....[101]....
        /*0774*/ 	.word	0x000057b0
        /*0778*/ 	.word	0x000000ff
        /*077c*/ 	.word	0x00000090
        /*0780*/ 	.short	0x010a
        /*0782*/ 	.byte	0x15
	.zero		1


	//   ....[102]....
        /*0784*/ 	.word	0x000057f0
        /*0788*/ 	.word	0x00000000
        /*078c*/ 	.word	0x00000098
        /*0790*/ 	.short	0x010a
        /*0792*/ 	.byte	0xff
	.zero		1


	//   ....[103]....
        /*0794*/ 	.word	0x00005b30
        /*0798*/ 	.word	0x00000003
        /*079c*/ 	.word	0x000000b0
        /*07a0*/ 	.short	0x010a
        /*07a2*/ 	.byte	0xff
	.zero		1


	//   ....[104]....
        /*07a4*/ 	.word	0x00005cb0
        /*07a8*/ 	.word	0x00000000
        /*07ac*/ 	.word	0x00000000
        /*07b0*/ 	.short	0x0101
        /*07b2*/ 	.byte	0xff
	.zero		1


	//   ....[105]....
        /*07b4*/ 	.word	0x000067f0
        /*07b8*/ 	.word	0x000000ff
        /*07bc*/ 	.word	0x00000060
        /*07c0*/ 	.short	0x010a
        /*07c2*/ 	.byte	0x2b
	.zero		1


	//   ....[106]....
        /*07c4*/ 	.word	0x00006830
        /*07c8*/ 	.word	0x00000035
        /*07cc*/ 	.word	0x000000d0
        /*07d0*/ 	.short	0x010a
        /*07d2*/ 	.byte	0xff
	.zero		1


	//   ....[107]....
        /*07d4*/ 	.word	0x00006940
        /*07d8*/ 	.word	0x000000ff
        /*07dc*/ 	.word	0x00000060
        /*07e0*/ 	.short	0x010a
        /*07e2*/ 	.byte	0x2b
	.zero		1


	//   ....[108]....
        /*07e4*/ 	.word	0x00006a10
        /*07e8*/ 	.word	0x00000035
        /*07ec*/ 	.word	0x000000d0
        /*07f0*/ 	.short	0x010a
        /*07f2*/ 	.byte	0xff
	.zero		1


	//   ....[109]....
        /*07f4*/ 	.word	0x000071d0
        /*07f8*/ 	.word	0x00000000
        /*07fc*/ 	.word	0x00000000
        /*0800*/ 	.short	0x0101
        /*0802*/ 	.byte	0xff
	.zero		1


	//   ....[110]....
        /*0804*/ 	.word	0x000071e0
        /*0808*/ 	.word	0x00000002
        /*080c*/ 	.word	0x00000060
        /*0810*/ 	.short	0x010a
        /*0812*/ 	.byte	0xff
	.zero		1


	//   ....[111]....
        /*0814*/ 	.word	0x000072a0
        /*0818*/ 	.word	0x00000002
        /*081c*/ 	.word	0x00000060
        /*0820*/ 	.short	0x010a
        /*0822*/ 	.byte	0xff
	.zero		1


	//   ....[112]....
        /*0824*/ 	.word	0x00007aa0
        /*0828*/ 	.word	0x00000000
        /*082c*/ 	.word	0x00000000
        /*0830*/ 	.short	0x0101
        /*0832*/ 	.byte	0xff
	.zero		1


	//   ....[113]....
        /*0834*/ 	.word	0x00007ac0
        /*0838*/ 	.word	0x00000002
        /*083c*/ 	.word	0x00000060
        /*0840*/ 	.short	0x010a
        /*0842*/ 	.byte	0xff
	.zero		1


	//   ....[114]....
        /*0844*/ 	.word	0x00007b70
        /*0848*/ 	.word	0x00000002
        /*084c*/ 	.word	0x00000060
        /*0850*/ 	.short	0x010a
        /*0852*/ 	.byte	0xff
	.zero		1


	//   ....[115]....
        /*0854*/ 	.word	0x00008370
        /*0858*/ 	.word	0x00000000
        /*085c*/ 	.word	0x00000000
        /*0860*/ 	.short	0x0101
        /*0862*/ 	.byte	0xff
	.zero		1


	//   ....[116]....
        /*0864*/ 	.word	0x00008390
        /*0868*/ 	.word	0x00000003
        /*086c*/ 	.word	0x00000060
        /*0870*/ 	.short	0x010a
        /*0872*/ 	.byte	0xff
	.zero		1


	//   ....[117]....
        /*0874*/ 	.word	0x00008440
        /*0878*/ 	.word	0x00000003
        /*087c*/ 	.word	0x00000060
        /*0880*/ 	.short	0x010a
        /*0882*/ 	.byte	0xff
	.zero		1


	//   ....[118]....
        /*0884*/ 	.word	0x000086f0
        /*0888*/ 	.word	0x00000035
        /*088c*/ 	.word	0x00000000
        /*0890*/ 	.short	0x0101
        /*0892*/ 	.byte	0xff
	.zero		1


	//   ....[119]....
        /*0894*/ 	.word	0x00008c90
        /*0898*/ 	.word	0x00000000
        /*089c*/ 	.word	0x00000000
        /*08a0*/ 	.short	0x0101
        /*08a2*/ 	.byte	0xff
	.zero		1


	//   ....[120]....
        /*08a4*/ 	.word	0x00008f20
        /*08a8*/ 	.word	0x000000ff
        /*08ac*/ 	.word	0x00000000
        /*08b0*/ 	.short	0x0101
        /*08b2*/ 	.byte	0x04
	.zero		1


	//   ....[121]....
        /*08b4*/ 	.word	0x00008f40
        /*08b8*/ 	.word	0x00000000
        /*08bc*/ 	.word	0x00000120
        /*08c0*/ 	.short	0x010a
        /*08c2*/ 	.byte	0xff
	.zero		1


	//   ....[122]....
        /*08c4*/ 	.word	0x00008fa0
        /*08c8*/ 	.word	0x00000000
        /*08cc*/ 	.word	0x00000030
        /*08d0*/ 	.short	0x010a
        /*08d2*/ 	.byte	0xff
	.zero		1


	//   ....[123]....
        /*08d4*/ 	.word	0x00009000
        /*08d8*/ 	.word	0x00000000
        /*08dc*/ 	.word	0x00000030
        /*08e0*/ 	.short	0x010a
        /*08e2*/ 	.byte	0xff
	.zero		1


	//   ....[124]....
        /*08e4*/ 	.word	0x00009050
        /*08e8*/ 	.word	0x00000003
        /*08ec*/ 	.word	0x000000b0
        /*08f0*/ 	.short	0x010a
        /*08f2*/ 	.byte	0xff
	.zero		1


	//   ....[125]....
        /*08f4*/ 	.word	0x000090b0
        /*08f8*/ 	.word	0x00000000
        /*08fc*/ 	.word	0x00000000
        /*0900*/ 	.short	0x010a
        /*0902*/ 	.byte	0xff
	.zero		1


	//   ....[126]....
        /*0904*/ 	.word	0x00009110
        /*0908*/ 	.word	0x00000000
        /*090c*/ 	.word	0x00000000
        /*0910*/ 	.short	0x010a
        /*0912*/ 	.byte	0xff
	.zero		1


	//   ....[127]....
        /*0914*/ 	.word	0x00009170
        /*0918*/ 	.word	0x00000000
        /*091c*/ 	.word	0x00000000
        /*0920*/ 	.short	0x010a
        /*0922*/ 	.byte	0xff
	.zero		1


	//   ....[128]....
        /*0924*/ 	.word	0x000091d0
        /*0928*/ 	.word	0x00000000
        /*092c*/ 	.word	0x00000000
        /*0930*/ 	.short	0x010a
        /*0932*/ 	.byte	0xff
	.zero		1


	//   ....[129]....
        /*0934*/ 	.word	0x00009230
        /*0938*/ 	.word	0x00000000
        /*093c*/ 	.word	0x00000000
        /*0940*/ 	.short	0x010a
        /*0942*/ 	.byte	0xff
	.zero		1


	//   ....[130]....
        /*0944*/ 	.word	0x00009280
        /*0948*/ 	.word	0x00000002
        /*094c*/ 	.word	0x00000110
        /*0950*/ 	.short	0x010a
        /*0952*/ 	.byte	0xff
	.zero		1


	//   ....[131]....
        /*0954*/ 	.word	0x000092e0
        /*0958*/ 	.word	0x00000002
        /*095c*/ 	.word	0x000000c0
        /*0960*/ 	.short	0x010a
        /*0962*/ 	.byte	0xff
	.zero		1


	//   ....[132]....
        /*0964*/ 	.word	0x00009330
        /*0968*/ 	.word	0x00000002
        /*096c*/ 	.word	0x000000b0
        /*0970*/ 	.short	0x010a
        /*0972*/ 	.byte	0xff
	.zero		1


	//   ....[133]....
        /*0974*/ 	.word	0x00009390
        /*0978*/ 	.word	0x00000000
        /*097c*/ 	.word	0x000000c0
        /*0980*/ 	.short	0x010a
        /*0982*/ 	.byte	0xff
	.zero		1


	//   ....[134]....
        /*0984*/ 	.word	0x000093f0
        /*0988*/ 	.word	0x00000005
        /*098c*/ 	.word	0x00000008
        /*0990*/ 	.short	0x010a
        /*0992*/ 	.byte	0xff
	.zero		1


	//   ....[135]....
        /*0994*/ 	.word	0x000094d0
        /*0998*/ 	.word	0x00000000
        /*099c*/ 	.word	0x00000008
        /*09a0*/ 	.short	0x010a
        /*09a2*/ 	.byte	0xff
	.zero		1


	//   ....[136]....
        /*09a4*/ 	.word	0x00009520
        /*09a8*/ 	.word	0x00000000
        /*09ac*/ 	.word	0x000000b0
        /*09b0*/ 	.short	0x010a
        /*09b2*/ 	.byte	0xff
	.zero		1


	//   ....[137]....
        /*09b4*/ 	.word	0x00009580
        /*09b8*/ 	.word	0x00000000
        /*09bc*/ 	.word	0x000000f0
        /*09c0*/ 	.short	0x010a
        /*09c2*/ 	.byte	0xff
	.zero		1


	//   ....[138]....
        /*09c4*/ 	.word	0x000095e0
        /*09c8*/ 	.word	0x00000000
        /*09cc*/ 	.word	0x00000000
        /*09d0*/ 	.short	0x010a
        /*09d2*/ 	.byte	0xff
	.zero		1


	//   ....[139]....
        /*09d4*/ 	.word	0x00009640
        /*09d8*/ 	.word	0x00000000
        /*09dc*/ 	.word	0x00000000
        /*09e0*/ 	.short	0x010a
        /*09e2*/ 	.byte	0xff
	.zero		1


	//   ....[140]....
        /*09e4*/ 	.word	0x000096a0
        /*09e8*/ 	.word	0x00000000
        /*09ec*/ 	.word	0x00000000
        /*09f0*/ 	.short	0x010a
        /*09f2*/ 	.byte	0xff
	.zero		1


	//   ....[141]....
        /*09f4*/ 	.word	0x00009700
        /*09f8*/ 	.word	0x00000000
        /*09fc*/ 	.word	0x00000000
        /*0a00*/ 	.short	0x010a
        /*0a02*/ 	.byte	0xff
	.zero		1


	//   ....[142]....
        /*0a04*/ 	.word	0x00009760
        /*0a08*/ 	.word	0x00000000
        /*0a0c*/ 	.word	0x00000130
        /*0a10*/ 	.short	0x010a
        /*0a12*/ 	.byte	0xff
	.zero		1


	//   ....[143]....
        /*0a14*/ 	.word	0x000097b0
        /*0a18*/ 	.word	0x0000000c
        /*0a1c*/ 	.word	0x000000b0
        /*0a20*/ 	.short	0x010a
        /*0a22*/ 	.byte	0xff
	.zero		1


	//   ....[144]....
        /*0a24*/ 	.word	0x00009810
        /*0a28*/ 	.word	0x00000000
        /*0a2c*/ 	.word	0x000000a8
        /*0a30*/ 	.short	0x010a
        /*0a32*/ 	.byte	0xff
	.zero		1


	//   ....[145]....
        /*0a34*/ 	.word	0x00009870
        /*0a38*/ 	.word	0x00000000
        /*0a3c*/ 	.word	0x00000080
        /*0a40*/ 	.short	0x010a
        /*0a42*/ 	.byte	0xff
	.zero		1


	//   ....[146]....
        /*0a44*/ 	.word	0x000098d0
        /*0a48*/ 	.word	0x00000000
        /*0a4c*/ 	.word	0x00000088
        /*0a50*/ 	.short	0x010a
        /*0a52*/ 	.byte	0xff
	.zero		1


	//   ....[147]....
        /*0a54*/ 	.word	0x00009930
        /*0a58*/ 	.word	0x00000000
        /*0a5c*/ 	.word	0x00000090
        /*0a60*/ 	.short	0x010a
        /*0a62*/ 	.byte	0xff
	.zero		1


	//   ....[148]....
        /*0a64*/ 	.word	0x00009990
        /*0a68*/ 	.word	0x00000000
        /*0a6c*/ 	.word	0x00000098
        /*0a70*/ 	.short	0x010a
        /*0a72*/ 	.byte	0xff
	.zero		1


	//   ....[149]....
        /*0a74*/ 	.word	0x000099f0
        /*0a78*/ 	.word	0x00000000
        /*0a7c*/ 	.word	0x00000080
        /*0a80*/ 	.short	0x010a
        /*0a82*/ 	.byte	0xff
	.zero		1


	//   ....[150]....
        /*0a84*/ 	.word	0x00009a50
        /*0a88*/ 	.word	0x00000000
        /*0a8c*/ 	.word	0x00000088
        /*0a90*/ 	.short	0x010a
        /*0a92*/ 	.byte	0xff
	.zero		1


	//   ....[151]....
        /*0a94*/ 	.word	0x00009ab0
        /*0a98*/ 	.word	0x00000000
        /*0a9c*/ 	.word	0x00000090
        /*0aa0*/ 	.short	0x010a
        /*0aa2*/ 	.byte	0xff
	.zero		1


	//   ....[152]....
        /*0aa4*/ 	.word	0x00009b00
        /*0aa8*/ 	.word	0x00000003
        /*0aac*/ 	.word	0x000000b0
        /*0ab0*/ 	.short	0x010a
        /*0ab2*/ 	.byte	0xff
	.zero		1


	//   ....[153]....
        /*0ab4*/ 	.word	0x00009b60
        /*0ab8*/ 	.word	0x00000002
        /*0abc*/ 	.word	0x00000060
        /*0ac0*/ 	.short	0x010a
        /*0ac2*/ 	.byte	0xff
	.zero		1


	//   ....[154]....
        /*0ac4*/ 	.word	0x00009bb0
        /*0ac8*/ 	.word	0x00000035
        /*0acc*/ 	.word	0x000000d0
        /*0ad0*/ 	.short	0x010a
        /*0ad2*/ 	.byte	0xff
	.zero		1


	//   ....[155]....
        /*0ad4*/ 	.word	0x00009c00
        /*0ad8*/ 	.word	0x00000002
        /*0adc*/ 	.word	0x00000060
        /*0ae0*/ 	.short	0x010a
        /*0ae2*/ 	.byte	0xff
	.zero		1


	//   ....[156]....
        /*0ae4*/ 	.word	0x00009c50
        /*0ae8*/ 	.word	0x00000002
        /*0aec*/ 	.word	0x00000060
        /*0af0*/ 	.short	0x010a
        /*0af2*/ 	.byte	0xff
	.zero		1


	//   ....[157]....
        /*0af4*/ 	.word	0x00009ca0
        /*0af8*/ 	.word	0x00000003
        /*0afc*/ 	.word	0x00000060
        /*0b00*/ 	.short	0x010a
        /*0b02*/ 	.byte	0xff
	.zero		1


	//----- nvinfo : EIATTR_NUM_MBARRIERS
	.align		4
.L_47:
        /*0b04*/ 	.byte	0x03, 0x38
        /*0b06*/ 	.short	0x0027


	//----- nvinfo : EIATTR_EXIT_INSTR_OFFSETS
	.align		4
        /*0b08*/ 	.byte	0x04, 0x1c
        /*0b0a*/ 	.short	(.L_49 - .L_48)


	//   ....[0]....
.L_48:
        /*0b0c*/ 	.word	0x00002c60


	//   ....[1]....
        /*0b10*/ 	.word	0x00003150


	//   ....[2]....
        /*0b14*/ 	.word	0x000031b0


	//   ....[3]....
        /*0b18*/ 	.word	0x00004530


	//   ....[4]....
        /*0b1c*/ 	.word	0x00005820


	//   ....[5]....
        /*0b20*/ 	.word	0x00005860


	//   ....[6]....
        /*0b24*/ 	.word	0x00008e10


	//   ....[7]....
        /*0b28*/ 	.word	0x00008e90


	//   ....[8]....
        /*0b2c*/ 	.word	0x00008ec0


	//   ....[9]....
        /*0b30*/ 	.word	0x00008f30


	//----- nvinfo : EIATTR_MAX_THREADS
	.align		4
.L_49:
        /*0b34*/ 	.byte	0x04, 0x05
        /*0b36*/ 	.short	(.L_51 - .L_50)
.L_50:
        /*0b38*/ 	.word	0x00000100
        /*0b3c*/ 	.word	0x00000001
        /*0b40*/ 	.word	0x00000001


	//----- nvinfo : EIATTR_CRS_STACK_SIZE
	.align		4
.L_51:
        /*0b44*/ 	.byte	0x04, 0x1e
        /*0b46*/ 	.short	(.L_53 - .L_52)
.L_52:
        /*0b48*/ 	.word	0x00000000


	//----- nvinfo : EIATTR_CBANK_PARAM_SIZE
	.align		4
.L_53:
        /*0b4c*/ 	.byte	0x03, 0x19
        /*0b4e*/ 	.short	0x0800


	//----- nvinfo : EIATTR_PARAM_CBANK
	.align		4
        /*0b50*/ 	.byte	0x04, 0x0a
        /*0b52*/ 	.short	(.L_55 - .L_54)
	.align		4
.L_54:
        /*0b54*/ 	.word	index@(.nv.constant0._ZN7cutlass13device_kernelINS_4gemm6kernel13GemmUniversalIN4cute5tupleIJiiiiEEENS1_10collective13CollectiveMmaINS1_35MainloopSm100TmaUmmaWarpSpecializedILi6ELi2ELi4ENS5_IJNS4_1CILi2EEESB_NSA_ILi1EEEEEEEENS5_IJNSA_ILi128EEESF_NSA_ILi64EEEEEENS_6half_tENS5_IJlSC_lEEESI_SJ_NS4_8TiledMMAINS4_8MMA_AtomIJNS4_26SM100_MMA_F16BF16_2x1SM_SSISI_SI_fLi128ELi128ELNS4_4UMMA5MajorE0ELSO_0ELNSN_7ScaleInE0ELSP_0EEEEEENS4_6LayoutINS5_IJSC_SC_SC_EEENS5_IJNSA_ILi0EEESU_SU_EEEEENS5_IJNS4_10UnderscoreESX_SX_EEEEENS4_28SM100_TMA_2SM_LOAD_MULTICASTENS4_14ComposedLayoutINS4_7SwizzleILi3ELi4ELi3EEENS4_18smem_ptr_flag_bitsILi16EEENSS_INS5_IJNSA_ILi8EEESG_EEENS5_IJSG_SC_EEEEEEEvNS4_8identityENS4_18SM100_TMA_2SM_LOADES1A_vS1B_EENS_8epilogue10collective18CollectiveEpilogueINS1E_23Sm100TmaWarpSpecializedILi4ELi2ELi16ELb1ELb0EEEJNS5_IJSG_SF_SG_EEENS5_IJNSS_ISG_SC_EENSS_INS5_IJNSA_ILi16EEESB_EEENS5_IJSC_SG_EEEEEEEESI_SJ_SI_SJ_NS1E_6fusion15FusionCallbacksIS1I_NS1Q_17LinearCombinationISI_fSI_fLNS_15FloatRoundStyleE2EEES1J_S1P_JEEENS4_5SM1004TMEM4LOAD26SM100_TMEM_LOAD_32dp32b16xENS4_13SM90_TMA_LOADENS11_INS12_ILi1ELi4ELi3EEES15_NSS_INS5_IJS16_S1L_EEENS5_IJS1L_SC_EEEEEEENS4_39AutoVectorizingCopyWithAssumedAlignmentILi128EEENS4_14SM90_TMA_STOREES25_S27_S27_EEEvvEEEEvNT_6ParamsE)
        /*0b58*/ 	.short	0x0380
        /*0b5a*/ 	.short	0x0800


	//----- nvinfo : EIATTR_SW_WAR
	.align		4
.L_55:
        /*0b5c*/ 	.byte	0x04, 0x36
        /*0b5e*/ 	.short	(.L_57 - .L_56)
.L_56:
        /*0b60*/ 	.word	0x00000008
.L_57:


//--------------------- .nv.callgraph             --------------------------
	.section	.nv.callgraph,"",@"SHT_CUDA_CALLGRAPH"
	.align	4
	.sectionentsize	8
	.align		4
        /*0000*/ 	.word	0x00000000
	.align		4
        /*0004*/ 	.word	0xffffffff
	.align		4
        /*0008*/ 	.word	index@(_ZN7cutlass13device_kernelINS_4gemm6kernel13GemmUniversalIN4cute5tupleIJiiiiEEENS1_10collective13CollectiveMmaINS1_35MainloopSm100TmaUmmaWarpSpecializedILi6ELi2ELi4ENS5_IJNS4_1CILi2EEESB_NSA_ILi1EEEEEEEENS5_IJNSA_ILi128EEESF_NSA_ILi64EEEEEENS_6half_tENS5_IJlSC_lEEESI_SJ_NS4_8TiledMMAINS4_8MMA_AtomIJNS4_26SM100_MMA_F16BF16_2x1SM_SSISI_SI_fLi128ELi128ELNS4_4UMMA5MajorE0ELSO_0ELNSN_7ScaleInE0ELSP_0EEEEEENS4_6LayoutINS5_IJSC_SC_SC_EEENS5_IJNSA_ILi0EEESU_SU_EEEEENS5_IJNS4_10UnderscoreESX_SX_EEEEENS4_28SM100_TMA_2SM_LOAD_MULTICASTENS4_14ComposedLayoutINS4_7SwizzleILi3ELi4ELi3EEENS4_18smem_ptr_flag_bitsILi16EEENSS_INS5_IJNSA_ILi8EEESG_EEENS5_IJSG_SC_EEEEEEEvNS4_8identityENS4_18SM100_TMA_2SM_LOADES1A_vS1B_EENS_8epilogue10collective18CollectiveEpilogueINS1E_23Sm100TmaWarpSpecializedILi4ELi2ELi16ELb1ELb0EEEJNS5_IJSG_SF_SG_EEENS5_IJNSS_ISG_SC_EENSS_INS5_IJNSA_ILi16EEESB_EEENS5_IJSC_SG_EEEEEEEESI_SJ_SI_SJ_NS1E_6fusion15FusionCallbacksIS1I_NS1Q_17LinearCombinationISI_fSI_fLNS_15FloatRoundStyleE2EEES1J_S1P_JEEENS4_5SM1004TMEM4LOAD26SM100_TMEM_LOAD_32dp32b16xENS4_13SM90_TMA_LOADENS11_INS12_ILi1ELi4ELi3EEES15_NSS_INS5_IJS16_S1L_EEENS5_IJS1L_SC_EEEEEEENS4_39AutoVectorizingCopyWithAssumedAlignmentILi128EEENS4_14SM90_TMA_STOREES25_S27_S27_EEEvvEEEEvNT_6ParamsE)
	.align		4
        /*000c*/ 	.word	index@(__assertfail)
	.align		4
        /*0010*/ 	.word	0x00000000
	.align		4
        /*0014*/ 	.word	0xfffffffe
	.align		4
        /*0018*/ 	.word	0x00000000
	.align		4
        /*001c*/ 	.word	0xfffffffd
	.align		4
        /*0020*/ 	.word	0x00000000
	.align		4
        /*0024*/ 	.word	0xfffffffc


//--------------------- .nv.constant4             --------------------------
	.section	.nv.constant4,"a",@progbits
	.align	8
	.align		8
.nv.constant4:
        /*0000*/ 	.dword	__assertfail
	.align		8
        /*0008*/ 	.dword	__unnamed_1
	.align		8
        /*0010*/ 	.dword	__unnamed_2
	.align		8
        /*0018*/ 	.dword	_ZN40_INTERNAL_97b03831_4_k_cu_de1aacac_366214cuda3std3__45__cpo5beginE
	.align		8
        /*0020*/ 	.dword	_ZN40_INTERNAL_97b03831_4_k_cu_de1aacac_366214cuda3std3__45__cpo3endE
	.align		8
        /*0028*/ 	.dword	_ZN40_INTERNAL_97b03831_4_k_cu_de1aacac_366214cuda3std3__45__cpo6cbeginE
	.align		8
        /*0030*/ 	.dword	_ZN40_INTERNAL_97b03831_4_k_cu_de1aacac_366214cuda3std3__45__cpo4cendE
	.align		8
        /*0038*/ 	.dword	_ZN40_INTERNAL_97b03831_4_k_cu_de1aacac_366214cuda3std3__442_GLOBAL__N__97b03831_4_k_cu_de1aacac_366216ignoreE
	.align		8
        /*0040*/ 	.dword	_ZN40_INTERNAL_97b03831_4_k_cu_de1aacac_366214cuda3std3__419piecewise_constructE
	.align		8
        /*0048*/ 	.dword	_ZN40_INTERNAL_97b03831_4_k_cu_de1aacac_366214cuda3std3__48in_placeE
	.align		8
        /*0050*/ 	.dword	_ZN40_INTERNAL_97b03831_4_k_cu_de1aacac_366214cuda3std6ranges3__45__cpo4swapE
	.align		8
        /*0058*/ 	.dword	_ZN40_INTERNAL_97b03831_4_k_cu_de1aacac_366214cuda3std6ranges3__45__cpo9iter_moveE
	.align		8
        /*0060*/ 	.dword	_ZN40_INTERNAL_97b03831_4_k_cu_de1aacac_366214cute7productE
	.align		8
        /*0068*/ 	.dword	_ZN40_INTERNAL_97b03831_4_k_cu_de1aacac_366214cute1_E
	.align		8
        /*0070*/ 	.dword	$str$25
	.align		8
        /*0078*/ 	.dword	$str$26
	.align		8
        /*0080*/ 	.dword	$str$27
	.align		8
        /*0088*/ 	.dword	$str$28


//--------------------- .text._ZN7cutlass13device_kernelINS_4gemm6kernel13GemmUniversalIN4cute5tupleIJiiiiEEENS1_10collective13CollectiveMmaINS1_35MainloopSm100TmaUmmaWarpSpecializedILi6ELi2ELi4ENS5_IJNS4_1CILi2EEESB_NSA_ILi1EEEEEEEENS5_IJNSA_ILi128EEESF_NSA_ILi64EEEEEENS_6half_tENS5_IJlSC_lEEESI_SJ_NS4_8TiledMMAINS4_8MMA_AtomIJNS4_26SM100_MMA_F16BF16_2x1SM_SSISI_SI_fLi128ELi128ELNS4_4UMMA5MajorE0ELSO_0ELNSN_7ScaleInE0ELSP_0EEEEEENS4_6LayoutINS5_IJSC_SC_SC_EEENS5_IJNSA_ILi0EEESU_SU_EEEEENS5_IJNS4_10UnderscoreESX_SX_EEEEENS4_28SM100_TMA_2SM_LOAD_MULTICASTENS4_14ComposedLayoutINS4_7SwizzleILi3ELi4ELi3EEENS4_18smem_ptr_flag_bitsILi16EEENSS_INS5_IJNSA_ILi8EEESG_EEENS5_IJSG_SC_EEEEEEEvNS4_8identityENS4_18SM100_TMA_2SM_LOADES1A_vS1B_EENS_8epilogue10collective18CollectiveEpilogueINS1E_23Sm100TmaWarpSpecializedILi4ELi2ELi16ELb1ELb0EEEJNS5_IJSG_SF_SG_EEENS5_IJNSS_ISG_SC_EENSS_INS5_IJNSA_ILi16EEESB_EEENS5_IJSC_SG_EEEEEEEESI_SJ_SI_SJ_NS1E_6fusion15FusionCallbacksIS1I_NS1Q_17LinearCombinationISI_fSI_fLNS_15FloatRoundStyleE2EEES1J_S1P_JEEENS4_5SM1004TMEM4LOAD26SM100_TMEM_LOAD_32dp32b16xENS4_13SM90_TMA_LOADENS11_INS12_ILi1ELi4ELi3EEES15_NSS_INS5_IJS16_S1L_EEENS5_IJS1L_SC_EEEEEEENS4_39AutoVectorizingCopyWithAssumedAlignmentILi128EEENS4_14SM90_TMA_STOREES25_S27_S27_EEEvvEEEEvNT_6ParamsE --------------------------
	.section	.text._ZN7cutlass13device_kernelINS_4gemm6kernel13GemmUniversalIN4cute5tupleIJiiiiEEENS1_10collective13CollectiveMmaINS1_35MainloopSm100TmaUmmaWarpSpecializedILi6ELi2ELi4ENS5_IJNS4_1CILi2EEESB_NSA_ILi1EEEEEEEENS5_IJNSA_ILi128EEESF_NSA_ILi64EEEEEENS_6half_tENS5_IJlSC_lEEESI_SJ_NS4_8TiledMMAINS4_8MMA_AtomIJNS4_26SM100_MMA_F16BF16_2x1SM_SSISI_SI_fLi128ELi128ELNS4_4UMMA5MajorE0ELSO_0ELNSN_7ScaleInE0ELSP_0EEEEEENS4_6LayoutINS5_IJSC_SC_SC_EEENS5_IJNSA_ILi0EEESU_SU_EEEEENS5_IJNS4_10UnderscoreESX_SX_EEEEENS4_28SM100_TMA_2SM_LOAD_MULTICASTENS4_14ComposedLayoutINS4_7SwizzleILi3ELi4ELi3EEENS4_18smem_ptr_flag_bitsILi16EEENSS_INS5_IJNSA_ILi8EEESG_EEENS5_IJSG_SC_EEEEEEEvNS4_8identityENS4_18SM100_TMA_2SM_LOADES1A_vS1B_EENS_8epilogue10collective18CollectiveEpilogueINS1E_23Sm100TmaWarpSpecializedILi4ELi2ELi16ELb1ELb0EEEJNS5_IJSG_SF_SG_EEENS5_IJNSS_ISG_SC_EENSS_INS5_IJNSA_ILi16EEESB_EEENS5_IJSC_SG_EEEEEEEESI_SJ_SI_SJ_NS1E_6fusion15FusionCallbacksIS1I_NS1Q_17LinearCombinationISI_fSI_fLNS_15FloatRoundStyleE2EEES1J_S1P_JEEENS4_5SM1004TMEM4LOAD26SM100_TMEM_LOAD_32dp32b16xENS4_13SM90_TMA_LOADENS11_INS12_ILi1ELi4ELi3EEES15_NSS_INS5_IJS16_S1L_EEENS5_IJS1L_SC_EEEEEEENS4_39AutoVectorizingCopyWithAssumedAlignmentILi128EEENS4_14SM90_TMA_STOREES25_S27_S27_EEEvvEEEEvNT_6ParamsE,"ax",@progbits
	.align	128
.text._ZN7cutlass13device_kernelINS_4gemm6kernel13GemmUniversalIN4cute5tupleIJiiiiEEENS1_10collective13CollectiveMmaINS1_35MainloopSm100TmaUmmaWarpSpecializedILi6ELi2ELi4ENS5_IJNS4_1CILi2EEESB_NSA_ILi1EEEEEEEENS5_IJNSA_ILi128EEESF_NSA_ILi64EEEEEENS_6half_tENS5_IJlSC_lEEESI_SJ_NS4_8TiledMMAINS4_8MMA_AtomIJNS4_26SM100_MMA_F16BF16_2x1SM_SSISI_SI_fLi128ELi128ELNS4_4UMMA5MajorE0ELSO_0ELNSN_7ScaleInE0ELSP_0EEEEEENS4_6LayoutINS5_IJSC_SC_SC_EEENS5_IJNSA_ILi0EEESU_SU_EEEEENS5_IJNS4_10UnderscoreESX_SX_EEEEENS4_28SM100_TMA_2SM_LOAD_MULTICASTENS4_14ComposedLayoutINS4_7SwizzleILi3ELi4ELi3EEENS4_18smem_ptr_flag_bitsILi16EEENSS_INS5_IJNSA_ILi8EEESG_EEENS5_IJSG_SC_EEEEEEEvNS4_8identityENS4_18SM100_TMA_2SM_LOADES1A_vS1B_EENS_8epilogue10collective18CollectiveEpilogueINS1E_23Sm100TmaWarpSpecializedILi4ELi2ELi16ELb1ELb0EEEJNS5_IJSG_SF_SG_EEENS5_IJNSS_ISG_SC_EENSS_INS5_IJNSA_ILi16EEESB_EEENS5_IJSC_SG_EEEEEEEESI_SJ_SI_SJ_NS1E_6fusion15FusionCallbacksIS1I_NS1Q_17LinearCombinationISI_fSI_fLNS_15FloatRoundStyleE2EEES1J_S1P_JEEENS4_5SM1004TMEM4LOAD26SM100_TMEM_LOAD_32dp32b16xENS4_13SM90_TMA_LOADENS11_INS12_ILi1ELi4ELi3EEES15_NSS_INS5_IJS16_S1L_EEENS5_IJS1L_SC_EEEEEEENS4_39AutoVectorizingCopyWithAssumedAlignmentILi128EEENS4_14SM90_TMA_STOREES25_S27_S27_EEEvvEEEEvNT_6ParamsE:
        .type           _ZN7cutlass13device_kernelINS_4gemm6kernel13GemmUniversalIN4cute5tupleIJiiiiEEENS1_10collective13CollectiveMmaINS1_35MainloopSm100TmaUmmaWarpSpecializedILi6ELi2ELi4ENS5_IJNS4_1CILi2EEESB_NSA_ILi1EEEEEEEENS5_IJNSA_ILi128EEESF_NSA_ILi64EEEEEENS_6half_tENS5_IJlSC_lEEESI_SJ_NS4_8TiledMMAINS4_8MMA_AtomIJNS4_26SM100_MMA_F16BF16_2x1SM_SSISI_SI_fLi128ELi128ELNS4_4UMMA5MajorE0ELSO_0ELNSN_7ScaleInE0ELSP_0EEEEEENS4_6LayoutINS5_IJSC_SC_SC_EEENS5_IJNSA_ILi0EEESU_SU_EEEEENS5_IJNS4_10UnderscoreESX_SX_EEEEENS4_28SM100_TMA_2SM_LOAD_MULTICASTENS4_14ComposedLayoutINS4_7SwizzleILi3ELi4ELi3EEENS4_18smem_ptr_flag_bitsILi16EEENSS_INS5_IJNSA_ILi8EEESG_EEENS5_IJSG_SC_EEEEEEEvNS4_8identityENS4_18SM100_TMA_2SM_LOADES1A_vS1B_EENS_8epilogue10collective18CollectiveEpilogueINS1E_23Sm100TmaWarpSpecializedILi4ELi2ELi16ELb1ELb0EEEJNS5_IJSG_SF_SG_EEENS5_IJNSS_ISG_SC_EENSS_INS5_IJNSA_ILi16EEESB_EEENS5_IJSC_SG_EEEEEEEESI_SJ_SI_SJ_NS1E_6fusion15FusionCallbacksIS1I_NS1Q_17LinearCombinationISI_fSI_fLNS_15FloatRoundStyleE2EEES1J_S1P_JEEENS4_5SM1004TMEM4LOAD26SM100_TMEM_LOAD_32dp32b16xENS4_13SM90_TMA_LOADENS11_INS12_ILi1ELi4ELi3EEES15_NSS_INS5_IJS16_S1L_EEENS5_IJS1L_SC_EEEEEEENS4_39AutoVectorizingCopyWithAssumedAlignmentILi128EEENS4_14SM90_TMA_STOREES25_S27_S27_EEEvvEEEEvNT_6ParamsE,@function
        .size           _ZN7cutlass13device_kernelINS_4gemm6kernel13GemmUniversalIN4cute5tupleIJiiiiEEENS1_10collective13CollectiveMmaINS1_35MainloopSm100TmaUmmaWarpSpecializedILi6ELi2ELi4ENS5_IJNS4_1CILi2EEESB_NSA_ILi1EEEEEEEENS5_IJNSA_ILi128EEESF_NSA_ILi64EEEEEENS_6half_tENS5_IJlSC_lEEESI_SJ_NS4_8TiledMMAINS4_8MMA_AtomIJNS4_26SM100_MMA_F16BF16_2x1SM_SSISI_SI_fLi128ELi128ELNS4_4UMMA5MajorE0ELSO_0ELNSN_7ScaleInE0ELSP_0EEEEEENS4_6LayoutINS5_IJSC_SC_SC_EEENS5_IJNSA_ILi0EEESU_SU_EEEEENS5_IJNS4_10UnderscoreESX_SX_EEEEENS4_28SM100_TMA_2SM_LOAD_MULTICASTENS4_14ComposedLayoutINS4_7SwizzleILi3ELi4ELi3EEENS4_18smem_ptr_flag_bitsILi16EEENSS_INS5_IJNSA_ILi8EEESG_EEENS5_IJSG_SC_EEEEEEEvNS4_8identityENS4_18SM100_TMA_2SM_LOADES1A_vS1B_EENS_8epilogue10collective18CollectiveEpilogueINS1E_23Sm100TmaWarpSpecializedILi4ELi2ELi16ELb1ELb0EEEJNS5_IJSG_SF_SG_EEENS5_IJNSS_ISG_SC_EENSS_INS5_IJNSA_ILi16EEESB_EEENS5_IJSC_SG_EEEEEEEESI_SJ_SI_SJ_NS1E_6fusion15FusionCallbacksIS1I_NS1Q_17LinearCombinationISI_fSI_fLNS_15FloatRoundStyleE2EEES1J_S1P_JEEENS4_5SM1004TMEM4LOAD26SM100_TMEM_LOAD_32dp32b16xENS4_13SM90_TMA_LOADENS11_INS12_ILi1ELi4ELi3EEES15_NSS_INS5_IJS16_S1L_EEENS5_IJS1L_SC_EEEEEEENS4_39AutoVectorizingCopyWithAssumedAlignmentILi128EEENS4_14SM90_TMA_STOREES25_S27_S27_EEEvvEEEEvNT_6ParamsE,(.L_x_203 - _ZN7cutlass13device_kernelINS_4gemm6kernel13GemmUniversalIN4cute5tupleIJiiiiEEENS1_10collective13CollectiveMmaINS1_35MainloopSm100TmaUmmaWarpSpecializedILi6ELi2ELi4ENS5_IJNS4_1CILi2EEESB_NSA_ILi1EEEEEEEENS5_IJNSA_ILi128EEESF_NSA_ILi64EEEEEENS_6half_tENS5_IJlSC_lEEESI_SJ_NS4_8TiledMMAINS4_8MMA_AtomIJNS4_26SM100_MMA_F16BF16_2x1SM_SSISI_SI_fLi128ELi128ELNS4_4UMMA5MajorE0ELSO_0ELNSN_7ScaleInE0ELSP_0EEEEEENS4_6LayoutINS5_IJSC_SC_SC_EEENS5_IJNSA_ILi0EEESU_SU_EEEEENS5_IJNS4_10UnderscoreESX_SX_EEEEENS4_28SM100_TMA_2SM_LOAD_MULTICASTENS4_14ComposedLayoutINS4_7SwizzleILi3ELi4ELi3EEENS4_18smem_ptr_flag_bitsILi16EEENSS_INS5_IJNSA_ILi8EEESG_EEENS5_IJSG_SC_EEEEEEEvNS4_8identityENS4_18SM100_TMA_2SM_LOADES1A_vS1B_EENS_8epilogue10collective18CollectiveEpilogueINS1E_23Sm100TmaWarpSpecializedILi4ELi2ELi16ELb1ELb0EEEJNS5_IJSG_SF_SG_EEENS5_IJNSS_ISG_SC_EENSS_INS5_IJNSA_ILi16EEESB_EEENS5_IJSC_SG_EEEEEEEESI_SJ_SI_SJ_NS1E_6fusion15FusionCallbacksIS1I_NS1Q_17LinearCombinationISI_fSI_fLNS_15FloatRoundStyleE2EEES1J_S1P_JEEENS4_5SM1004TMEM4LOAD26SM100_TMEM_LOAD_32dp32b16xENS4_13SM90_TMA_LOADENS11_INS12_ILi1ELi4ELi3EEES15_NSS_INS5_IJS16_S1L_EEENS5_IJS1L_SC_EEEEEEENS4_39AutoVectorizingCopyWithAssumedAlignmentILi128EEENS4_14SM90_TMA_STOREES25_S27_S27_EEEvvEEEEvNT_6ParamsE)
        .other          _ZN7cutlass13device_kernelINS_4gemm6kernel13GemmUniversalIN4cute5tupleIJiiiiEEENS1_10collective13CollectiveMmaINS1_35MainloopSm100TmaUmmaWarpSpecializedILi6ELi2ELi4ENS5_IJNS4_1CILi2EEESB_NSA_ILi1EEEEEEEENS5_IJNSA_ILi128EEESF_NSA_ILi64EEEEEENS_6half_tENS5_IJlSC_lEEESI_SJ_NS4_8TiledMMAINS4_8MMA_AtomIJNS4_26SM100_MMA_F16BF16_2x1SM_SSISI_SI_fLi128ELi128ELNS4_4UMMA5MajorE0ELSO_0ELNSN_7ScaleInE0ELSP_0EEEEEENS4_6LayoutINS5_IJSC_SC_SC_EEENS5_IJNSA_ILi0EEESU_SU_EEEEENS5_IJNS4_10UnderscoreESX_SX_EEEEENS4_28SM100_TMA_2SM_LOAD_MULTICASTENS4_14ComposedLayoutINS4_7SwizzleILi3ELi4ELi3EEENS4_18smem_ptr_flag_bitsILi16EEENSS_INS5_IJNSA_ILi8EEESG_EEENS5_IJSG_SC_EEEEEEEvNS4_8identityENS4_18SM100_TMA_2SM_LOADES1A_vS1B_EENS_8epilogue10collective18CollectiveEpilogueINS1E_23Sm100TmaWarpSpecializedILi4ELi2ELi16ELb1ELb0EEEJNS5_IJSG_SF_SG_EEENS5_IJNSS_ISG_SC_EENSS_INS5_IJNSA_ILi16EEESB_EEENS5_IJSC_SG_EEEEEEEESI_SJ_SI_SJ_NS1E_6fusion15FusionCallbacksIS1I_NS1Q_17LinearCombinationISI_fSI_fLNS_15FloatRoundStyleE2EEES1J_S1P_JEEENS4_5SM1004TMEM4LOAD26SM100_TMEM_LOAD_32dp32b16xENS4_13SM90_TMA_LOADENS11_INS12_ILi1ELi4ELi3EEES15_NSS_INS5_IJS16_S1L_EEENS5_IJS1L_SC_EEEEEEENS4_39AutoVectorizingCopyWithAssumedAlignmentILi128EEENS4_14SM90_TMA_STOREES25_S27_S27_EEEvvEEEEvNT_6ParamsE,@"STO_CUDA_ENTRY STV_DEFAULT"
_ZN7cutlass13device_kernelINS_4gemm6kernel13GemmUniversalIN4cute5tupleIJiiiiEEENS1_10collective13CollectiveMmaINS1_35MainloopSm100TmaUmmaWarpSpecializedILi6ELi2ELi4ENS5_IJNS4_1CILi2EEESB_NSA_ILi1EEEEEEEENS5_IJNSA_ILi128EEESF_NSA_ILi64EEEEEENS_6half_tENS5_IJlSC_lEEESI_SJ_NS4_8TiledMMAINS4_8MMA_AtomIJNS4_26SM100_MMA_F16BF16_2x1SM_SSISI_SI_fLi128ELi128ELNS4_4UMMA5MajorE0ELSO_0ELNSN_7ScaleInE0ELSP_0EEEEEENS4_6LayoutINS5_IJSC_SC_SC_EEENS5_IJNSA_ILi0EEESU_SU_EEEEENS5_IJNS4_10UnderscoreESX_SX_EEEEENS4_28SM100_TMA_2SM_LOAD_MULTICASTENS4_14ComposedLayoutINS4_7SwizzleILi3ELi4ELi3EEENS4_18smem_ptr_flag_bitsILi16EEENSS_INS5_IJNSA_ILi8EEESG_EEENS5_IJSG_SC_EEEEEEEvNS4_8identityENS4_18SM100_TMA_2SM_LOADES1A_vS1B_EENS_8epilogue10collective18CollectiveEpilogueINS1E_23Sm100TmaWarpSpecializedILi4ELi2ELi16ELb1ELb0EEEJNS5_IJSG_SF_SG_EEENS5_IJNSS_ISG_SC_EENSS_INS5_IJNSA_ILi16EEESB_EEENS5_IJSC_SG_EEEEEEEESI_SJ_SI_SJ_NS1E_6fusion15FusionCallbacksIS1I_NS1Q_17LinearCombinationISI_fSI_fLNS_15FloatRoundStyleE2EEES1J_S1P_JEEENS4_5SM1004TMEM4LOAD26SM100_TMEM_LOAD_32dp32b16xENS4_13SM90_TMA_LOADENS11_INS12_ILi1ELi4ELi3EEES15_NSS_INS5_IJS16_S1L_EEENS5_IJS1L_SC_EEEEEEENS4_39AutoVectorizingCopyWithAssumedAlignmentILi128EEENS4_14SM90_TMA_STOREES25_S27_S27_EEEvvEEEEvNT_6ParamsE:
[----:B------:R-:W1:Y:S01]  /*0000*/  LDC R1, c[0x0][0x37c] ;  /* 0x0000df00ff017b82 */ /* 0x000e620000000800 */
[----:B------:R-:W2:Y:S01]  /*0010*/  S2R R60, SR_TID.X ;  /* 0x00000000003c7919 */ /* 0x000ea20000002100 */
[----:B------:R-:W3:Y:S06]  /*0020*/  LDCU.64 UR8, c[0x0][0x890] ;  /* 0x00011200ff0877ac */ /* 0x000eec0008000a00 */
[----:B------:R-:W4:Y:S01]  /*0030*/  S2UR UR47, SR_CgaCtaId ;  /* 0x00000000002f79c3 */ /* 0x000f220000008800 */
[----:B------:R-:W-:Y:S02]  /*0040*/  PRMT R46, RZ, 0x7610, R46 ;  /* 0x00007610ff2e7816 */ /* 0x000fe4000000002e */
[----:B------:R-:W-:Y:S01]  /*0050*/  ELECT P1, URZ, PT ;  /* 0x0000000000ff782f */ /* 0x000fe20003820000 */
[----:B---3--:R-:W-:-:S04]  /*0060*/  UISETP.NE.U32.AND UP0, UPT, UR8, URZ, UPT ;  /* 0x000000ff0800728c */ /* 0x008fc8000bf05070 */
[----:B------:R-:W-:Y:S02]  /*0070*/  UISETP.NE.AND.EX UP0, UPT, UR9, URZ, UPT, UP0 ;  /* 0x000000ff0900728c */ /* 0x000fe4000bf05300 */
[----:B----4-:R-:W-:Y:S02]  /*0080*/  ULOP3.LUT UR48, UR47, 0x1, URZ, 0xc0, !UPT ;  /* 0x000000012f307892 */ /* 0x010fe4000f8ec0ff */
[----:B------:R-:W-:Y:S01]  /*0090*/  ULOP3.LUT UR49, UR47, 0x1, URZ, 0x3c, !UPT ;  /* 0x000000012f317892 */ /* 0x000fe2000f8e3cff */
[----:B--2---:R-:W-:-:S05]  /*00a0*/  SHF.R.U32.HI R47, RZ, 0x5, R60 ;  /* 0x00000005ff2f7819 */ /* 0x004fca000001163c */
[----:B------:R-:W2:Y:S02]  /*00b0*/  SHFL.IDX PT, R0, R47, RZ, 0x1f ;  /* 0x00001fff2f007589 */ /* 0x000ea400000e0000 */
[----:B--2---:R-:W-:Y:S01]  /*00c0*/  R2UR UR25, R0 ;  /* 0x00000000001972ca */ /* 0x004fe200000e0000 */
[----:B-1----:R-:W-:-:S14]  /*00d0*/  BRA.U UP0, `(.L_x_0) ;  /* 0x0000000100307547 */ /* 0x002fdc000b800000 */
[----:B------:R-:W1:Y:S02]  /*00e0*/  LDCU.64 UR4, c[0x0][0x888] ;  /* 0x00011100ff0477ac */ /* 0x000e640008000a00 */
[----:B-1----:R-:W-:-:S04]  /*00f0*/  UISETP.NE.U32.AND UP0, UPT, UR4, URZ, UPT ;  /* 0x000000ff0400728c */ /* 0x002fc8000bf05070 */
[----:B------:R-:W-:-:S09]  /*0100*/  UISETP.NE.AND.EX UP0, UPT, UR5, URZ, UPT, UP0 ;  /* 0x000000ff0500728c */ /* 0x000fd2000bf05300 */
[----:B------:R-:W-:Y:S05]  /*0110*/  BRA.U !UP0, `(.L_x_1) ;  /* 0x0000000108147547 */ /* 0x000fea000b800000 */
[----:B------:R-:W1:Y:S01]  /*0120*/  LDC.64 R2, c[0x0][0x888] ;  /* 0x00022200ff027b82 */ /* 0x000e620000000a00 */
[----:B------:R-:W1:Y:S02]  /*0130*/  LDCU.64 UR4, c[0x0][0x358] ;  /* 0x00006b00ff0477ac */ /* 0x000e640008000a00 */
[----:B-1----:R1:W5:Y:S01]  /*0140*/  LDG.E R27, desc[UR4][R2.64] ;  /* 0x00000004021b7981 */ /* 0x002362000c1e1900 */
[----:B------:R-:W-:Y:S01]  /*0150*/  HFMA2 R46, -RZ, RZ, 0, 5.9604644775390625e-08 ;  /* 0x00000001ff2e7431 */ /* 0x000fe200000001ff */
[----:B------:R-:W-:Y:S05]  /*0160*/  BRA `(.L_x_0) ;  /* 0x00000000000c7947 */ /* 0x000fea0003800000 */
.L_x_1:
[----:B------:R-:W1:Y:S01]  /*0170*/  LDCU UR4, c[0x0][0x880] ;  /* 0x00011000ff0477ac */ /* 0x000e620008000800 */
[----:B------:R-:W-:Y:S01]  /*0180*/  HFMA2 R46, -RZ, RZ, 0, 5.9604644775390625e-08 ;  /* 0x00000001ff2e7431 */ /* 0x000fe200000001ff */
[----:B-1----:R-:W-:-:S07]  /*0190*/  MOV R27, UR4 ;  /* 0x00000004001b7c02 */ /* 0x002fce0008000f00 */
.L_x_0:
[----:B------:R-:W2:Y:S02]  /*01a0*/  LDCU.64 UR4, c[0x0][0x8b0] ;  /* 0x00011600ff0477ac */ /* 0x000ea40008000a00 */
[----:B--2---:R-:W-:-:S04]  /*01b0*/  UISETP.NE.U32.AND UP0, UPT, UR4, URZ, UPT ;  /* 0x000000ff0400728c */ /* 0x004fc8000bf05070 */
[----:B------:R-:W-:-:S09]  /*01c0*/  UISETP.NE.AND.EX UP0, UPT, UR5, URZ, UPT, UP0 ;  /* 0x000000ff0500728c */ /* 0x000fd2000bf05300 */
[----:B------:R-:W-:Y:S05]  /*01d0*/  BRA.U UP0, `(.L_x_2) ;  /* 0x0000000100287547 */ /* 0x000fea000b800000 */
[----:B------:R-:W2:Y:S02]  /*01e0*/  LDCU.64 UR4, c[0x0][0x8a8] ;  /* 0x00011500ff0477ac */ /* 0x000ea40008000a00 */
[----:B--2---:R-:W-:-:S04]  /*01f0*/  UISETP.NE.U32.AND UP0, UPT, UR4, URZ, UPT ;  /* 0x000000ff0400728c */ /* 0x004fc8000bf05070 */
[----:B------:R-:W-:-:S09]  /*0200*/  UISETP.NE.AND.EX UP0, UPT, UR5, URZ, UPT, UP0 ;  /* 0x000000ff0500728c */ /* 0x000fd2000bf05300 */
[----:B------:R-:W-:Y:S05]  /*0210*/  BRA.U !UP0, `(.L_x_3) ;  /* 0x0000000108107547 */ /* 0x000fea000b800000 */
[----:B------:R-:W2:Y:S01]  /*0220*/  LDC.64 R24, c[0x0][0x8a8] ;  /* 0x00022a00ff187b82 */ /* 0x000ea20000000a00 */
[----:B------:R-:W2:Y:S02]  /*0230*/  LDCU.64 UR4, c[0x0][0x358] ;  /* 0x00006b00ff0477ac */ /* 0x000ea40008000a00 */
[----:B--2---:R2:W5:Y:S01]  /*0240*/  LDG.E R24, desc[UR4][R24.64] ;  /* 0x0000000418187981 */ /* 0x004562000c1e1900 */
[----:B------:R-:W-:Y:S05]  /*0250*/  BRA `(.L_x_2) ;  /* 0x0000000000087947 */ /* 0x000fea0003800000 */
.L_x_3:
[----:B------:R-:W2:Y:S02]  /*0260*/  LDCU UR4, c[0x0][0x8a0] ;  /* 0x00011400ff0477ac */ /* 0x000ea40008000800 */
[----:B--2---:R-:W-:Y:S02]  /*0270*/  MOV R24, UR4 ;  /* 0x0000000400187c02 */ /* 0x004fe40008000f00 */
.L_x_2:
[----:B------:R-:W-:Y:S01]  /*0280*/  IMAD.U32 R0, RZ, RZ, UR25 ;  /* 0x00000019ff007e24 */ /* 0x000fe2000f8e00ff */
[----:B------:R-:W-:Y:S04]  /*0290*/  BSSY.RECONVERGENT B0, `(.L_x_4) ;  /* 0x000000c000007945 */ /* 0x000fe80003800200 */
[C---:B------:R-:W-:Y:S02]  /*02a0*/  ISETP.NE.OR P2, PT, R0.reuse, 0x1, !P1 ;  /* 0x000000010000780c */ /* 0x040fe40004f45670 */
[----:B------:R-:W-:-:S11]  /*02b0*/  ISETP.NE.OR P0, PT, R0, 0x3, !P1 ;  /* 0x000000030000780c */ /* 0x000fd60004f05670 */
[----:B------:R-:W-:Y:S05]  /*02c0*/  @P2 BRA `(.L_x_5) ;  /* 0x0000000000202947 */ /* 0x000fea0003800000 */
[----:B------:R-:W3:Y:S02]  /*02d0*/  LDCU.64 UR4, c[0x0][0x348] ;  /* 0x00006900ff0477ac */ /* 0x000ee40008000a00 */
[----:B---3--:R-:W-:Y:S02]  /*02e0*/  UIADD3 UR6, UP1, UPT, UR4, 0x80, URZ ;  /* 0x0000008004067890 */ /* 0x008fe4000ff3e0ff */
[----:B------:R-:W-:Y:S02]  /*02f0*/  UIADD3 UR4, UP0, UPT, UR4, 0x180, URZ ;  /* 0x0000018004047890 */ /* 0x000fe4000ff1e0ff */
[----:B------:R-:W-:Y:S02]  /*0300*/  UIADD3.X UR7, UPT, UPT, URZ, UR5, URZ, UP1, !UPT ;  /* 0x00000005ff077290 */ /* 0x000fe40008ffe4ff */
[----:B------:R-:W-:-:S07]  /*0310*/  UIADD3.X UR5, UPT, UPT, URZ, UR5, URZ, UP0, !UPT ;  /* 0x00000005ff057290 */ /* 0x000fce00087fe4ff */
[----:B------:R3:W-:Y:S02]  /*0320*/  UTMACCTL.PF [UR6] ;  /* 0x00000000060079b9 */ /* 0x0007e40008040000 */
[----:B------:R3:W-:Y:S02]  /*0330*/  UTMACCTL.PF [UR4] ;  /* 0x00000000040079b9 */ /* 0x0007e40008040000 */
[----:B---3--:R-:W-:Y:S01]  /*0340*/  NOP ;  /* 0x0000000000007918 */ /* 0x008fe20000000000 */
.L_x_5:
[----:B------:R-:W-:Y:S05]  /*0350*/  BSYNC.RECONVERGENT B0 ;  /* 0x0000000000007941 */ /* 0x000fea0003800200 */
.L_x_4:
[----:B------:R-:W-:Y:S04]  /*0360*/  BSSY.RECONVERGENT B0, `(.L_x_6) ;  /* 0x000000a000007945 */ /* 0x000fe80003800200 */
        /* <DEDUP_REMOVED lines=9> */
.L_x_7:
[----:B------:R-:W-:Y:S05]  /*0400*/  BSYNC.RECONVERGENT B0 ;  /* 0x0000000000007941 */ /* 0x000fea0003800200 */
.L_x_6:
[----:B------:R-:W3:Y:S01]  /*0410*/  LDCU.64 UR4, c[0x0][0x888] ;  /* 0x00011100ff0477ac */ /* 0x000ee20008000a00 */
[----:B------:R-:W-:Y:S02]  /*0420*/  UISETP.EQ.U32.AND UP1, UPT, UR8, URZ, UPT ;  /* 0x000000ff0800728c */ /* 0x000fe4000bf22070 */
[----:B------:R-:W-:Y:S02]  /*0430*/  UPLOP3.LUT UP3, UPT, UPT, UPT, UPT, 0x80, 0x8 ;  /* 0x000000000008789c */ /* 0x000fe40003f6f070 */
[----:B---3--:R-:W-:-:S04]  /*0440*/  UISETP.NE.U32.AND UP0, UPT, UR4, URZ, UPT ;  /* 0x000000ff0400728c */ /* 0x008fc8000bf05070 */
[----:B------:R-:W-:-:S04]  /*0450*/  UISETP.NE.AND.EX UP0, UPT, UR5, URZ, UPT, UP0 ;  /* 0x000000ff0500728c */ /* 0x000fc8000bf05300 */
[----:B------:R-:W-:-:S04]  /*0460*/  UISETP.EQ.OR.EX UP2, UPT, UR9, URZ, !UP0, UP1 ;  /* 0x000000ff0900728c */ /* 0x000fc8000c742710 */
[----:B------:R-:W-:-:S06]  /*0470*/  UP2UR UR4, UPR, URZ, 0x4 ;  /* 0x00000004ff047883 */ /* 0x000fcc0008000000 */
[----:B------:R-:W-:Y:S01]  /*0480*/  MOV R51, UR4 ;  /* 0x0000000400337c02 */ /* 0x000fe20008000f00 */
[----:B------:R-:W-:Y:S06]  /*0490*/  BRA.U !UP2, `(.L_x_8) ;  /* 0x000000010a207547 */ /* 0x000fec000b800000 */
[----:B------:R-:W-:Y:S01]  /*04a0*/  UISETP.NE.U32.AND UP1, UPT, UR8, URZ, UPT ;  /* 0x000000ff0800728c */ /* 0x000fe2000bf25070 */
[----:B-----5:R-:W-:Y:S01]  /*04b0*/  FSETP.NEU.AND P0, PT, R27, RZ, PT ;  /* 0x000000ff1b00720b */ /* 0x020fe20003f0d000 */
[----:B------:R-:W-:Y:S02]  /*04c0*/  USEL UR4, URZ, 0xffffffff, UP0 ;  /* 0xffffffffff047887 */ /* 0x000fe40008000000 */
[----:B------:R-:W-:-:S10]  /*04d0*/  UISETP.NE.AND.EX UP1, UPT, UR9, URZ, UPT, UP1 ;  /* 0x000000ff0900728c */ /* 0x000fd4000bf25310 */
[----:B------:R-:W-:Y:S01]  /*04e0*/  VOTEU.ANY UP0, P0 ;  /* 0x0000000000ff7886 */ /* 0x000fe20000000100 */
[----:B------:R-:W-:-:S04]  /*04f0*/  @!UP1 USEL UR4, URZ, 0xffffffff, UP0 ;  /* 0xffffffffff049887 */ /* 0x000fc80008000000 */
[----:B------:R-:W-:-:S04]  /*0500*/  ULOP3.LUT UR4, UR4, 0x1, URZ, 0xc0, !UPT ;  /* 0x0000000104047892 */ /* 0x000fc8000f8ec0ff */
[----:B------:R-:W-:-:S11]  /*0510*/  UISETP.NE.U32.AND UP3, UPT, UR4, 0x1, UPT ;  /* 0x000000010400788c */ /* 0x000fd6000bf65070 */
.L_x_8:
[----:B------:R-:W3:Y:S01]  /*0520*/  SHFL.IDX PT, R0, R47, RZ, 0x1f ;  /* 0x00001fff2f007589 */ /* 0x000ee200000e0000 */
[----:B------:R-:W-:-:S04]  /*0530*/  UISETP.NE.AND UP0, UPT, UR25, 0x2, UPT ;  /* 0x000000021900788c */ /* 0x000fc8000bf05270 */
[----:B------:R-:W-:Y:S02]  /*0540*/  UISETP.EQ.AND UP1, UPT, UR48, URZ, !UP0 ;  /* 0x000000ff3000728c */ /* 0x000fe4000c722270 */
[----:B------:R-:W-:-:S04]  /*0550*/  USEL UR46, URZ, 0x1, UP0 ;  /* 0x00000001ff2e7887 */ /* 0x000fc80008000000 */
[----:B------:R-:W-:Y:S02]  /*0560*/  PLOP3.LUT P3, PT, P1, PT, UP1, 0x80, 0x8 ;  /* 0x000000000008781c */ /* 0x000fe40000f6f018 */
[----:B---3--:R-:W-:-:S13]  /*0570*/  ISETP.NE.AND P0, PT, R0, RZ, PT ;  /* 0x000000ff0000720c */ /* 0x008fda0003f05270 */
[----:B------:R-:W-:Y:S05]  /*0580*/  @P0 BRA `(.L_x_9) ;  /* 0x0000000000640947 */ /* 0x000fea0003800000 */
[----:B------:R-:W-:Y:S01]  /*0590*/  UMOV UR4, 0x400 ;  /* 0x0000040000047882 */ /* 0x000fe20000000000 */
[----:B------:R-:W-:Y:S01]  /*05a0*/  UMOV UR8, 0x1 ;  /* 0x0000000100087882 */ /* 0x000fe20000000000 */
[----:B------:R-:W-:Y:S01]  /*05b0*/  UMOV UR6, 0x2 ;  /* 0x0000000200067882 */ /* 0x000fe20000000000 */
[----:B------:R-:W-:Y:S02]  /*05c0*/  ULEA UR4, UR47, UR4, 0x18 ;  /* 0x000000042f047291 */ /* 0x000fe4000f8ec0ff */
[----:B------:R-:W-:-:S04]  /*05d0*/  UIADD3 UR8, UPT, UPT, -UR8, 0x100000, URZ ;  /* 0x0010000008087890 */ /* 0x000fc8000fffe1ff */
[----:B------:R-:W-:Y:S02]  /*05e0*/  USHF.L.U32 UR9, UR8, 0xb, URZ ;  /* 0x0000000b08097899 */ /* 0x000fe400080006ff */
[----:B------:R-:W-:Y:S02]  /*05f0*/  USHF.L.U32 UR8, UR8, 0x1, URZ ;  /* 0x0000000108087899 */ /* 0x000fe400080006ff */
[----:B------:R-:W-:-:S04]  /*0600*/  UIADD3 UR6, UPT, UPT, -UR6, 0x100000, URZ ;  /* 0x0010000006067890 */ /* 0x000fc8000fffe1ff */
[----:B------:R-:W-:Y:S02]  /*0610*/  USHF.L.U32 UR7, UR6, 0xb, URZ ;  /* 0x0000000b06077899 */ /* 0x000fe400080006ff */
[----:B------:R-:W-:Y:S01]  /*0620*/  USHF.L.U32 UR6, UR6, 0x1, URZ ;  /* 0x0000000106067899 */ /* 0x000fe200080006ff */
[----:B------:R-:W-:Y:S01]  /*0630*/  ELECT P0, URZ, PT ;  /* 0x0000000000ff782f */ /* 0x000fe20003800000 */
[----:B------:R-:W3:Y:S02]  /*0640*/  FENCE.VIEW.ASYNC.S ;  /* 0x00000000000073c6 */ /* 0x000ee40000000000 */
[----:B---3--:R3:W4:Y:S08]  /*0650*/  SYNCS.EXCH.64 URZ, [UR4], UR8 ;  /* 0x0000000804ff75b2 */ /* 0x0087300008000100 */
[----:B------:R3:W1:Y:S01]  /*0660*/  SYNCS.EXCH.64 URZ, [UR4+0x30], UR6 ;  /* 0x0000300604ff75b2 */ /* 0x0006620008000100 */
        /* <DEDUP_REMOVED lines=10> */
[----:B------:R-:W-:Y:S01]  /*0710*/  NOP ;  /* 0x0000000000007918 */ /* 0x000fe20000000000 */
.L_x_9:
[----:B------:R-:W2:Y:S01]  /*0720*/  SHFL.IDX PT, R0, R47, RZ, 0x1f ;  /* 0x00001fff2f007589 */ /* 0x000ea200000e0000 */
[----:B------:R-:W-:Y:S01]  /*0730*/  NOP ;  /* 0x0000000000007918 */ /* 0x000fe20000000000 */
[----:B--2---:R-:W-:-:S13]  /*0740*/  ISETP.NE.AND P0, PT, R0, 0x1, PT ;  /* 0x000000010000780c */ /* 0x004fda0003f05270 */
[----:B------:R-:W-:Y:S05]  /*0750*/  @P0 BRA `(.L_x_10) ;  /* 0x0000000000540947 */ /* 0x000fea0003800000 */
[----:B---3--:R-:W-:Y:S01]  /*0760*/  UMOV UR4, 0x400 ;  /* 0x0000040000047882 */ /* 0x008fe20000000000 */
        /* <DEDUP_REMOVED lines=10> */
[----:B------:R-:W2:Y:S02]  /*0810*/  FENCE.VIEW.ASYNC.S ;  /* 0x00000000000073c6 */ /* 0x000ea40000000000 */
[----:B--2---:R2:W3:Y:S08]  /*0820*/  SYNCS.EXCH.64 URZ, [UR4+0x60], UR8 ;  /* 0x0000600804ff75b2 */ /* 0x0044f00008000100 */
        /* <DEDUP_REMOVED lines=8> */
.L_x_10:
[----:B------:R-:W4:Y:S01]  /*08b0*/  SHFL.IDX PT, R0, R47, RZ, 0x1f ;  /* 0x00001fff2f007589 */ /* 0x000f2200000e0000 */
[----:B------:R-:W-:Y:S01]  /*08c0*/  NOP ;  /* 0x0000000000007918 */ /* 0x000fe20000000000 */
[----:B----4-:R-:W-:-:S13]  /*08d0*/  ISETP.NE.AND P0, PT, R0, 0x3, PT ;  /* 0x000000030000780c */ /* 0x010fda0003f05270 */
[----:B------:R-:W-:Y:S05]  /*08e0*/  @P0 BRA `(.L_x_11) ;  /* 0x00000000002c0947 */ /* 0x000fea0003800000 */
[----:B--23--:R-:W-:Y:S01]  /*08f0*/  UMOV UR6, 0x400 ;  /* 0x0000040000067882 */ /* 0x00cfe20000000000 */
[----:B------:R-:W-:Y:S01]  /*0900*/  UMOV UR4, 0x20 ;  /* 0x0000002000047882 */ /* 0x000fe20000000000 */
[----:B------:R-:W-:Y:S02]  /*0910*/  ULEA UR6, UR47, UR6, 0x18 ;  /* 0x000000062f067291 */ /* 0x000fe4000f8ec0ff */
[----:B------:R-:W-:-:S04]  /*0920*/  UIADD3 UR4, UPT, UPT, -UR4, 0x100000, URZ ;  /* 0x0010000004047890 */ /* 0x000fc8000fffe1ff */
[----:B------:R-:W-:Y:S02]  /*0930*/  USHF.L.U32 UR5, UR4, 0xb, URZ ;  /* 0x0000000b04057899 */ /* 0x000fe400080006ff */
[----:B------:R-:W-:Y:S01]  /*0940*/  USHF.L.U32 UR4, UR4, 0x1, URZ ;  /* 0x0000000104047899 */ /* 0x000fe200080006ff */
[----:B------:R-:W-:Y:S01]  /*0950*/  ELECT P0, URZ, PT ;  /* 0x0000000000ff782f */ /* 0x000fe20003800000 */
[----:B------:R-:W2:Y:S10]  /*0960*/  FENCE.VIEW.ASYNC.S ;  /* 0x00000000000073c6 */ /* 0x000eb40000000000 */
[----:B--2---:R4:W2:Y:S01]  /*0970*/  SYNCS.EXCH.64 URZ, [UR6+0xa0], UR4 ;  /* 0x0000a00406ff75b2 */ /* 0x0048a20008000100 */
[----:B------:R4:W3:Y:S02]  /*0980*/  SYNCS.EXCH.64 URZ, [UR6+0xa8], UR4 ;  /* 0x0000a80406ff75b2 */ /* 0x0008e40008000100 */
[----:B----4-:R-:W-:Y:S01]  /*0990*/  NOP ;  /* 0x0000000000007918 */ /* 0x010fe20000000000 */
.L_x_11:
[----:B------:R-:W4:Y:S01]  /*09a0*/  SHFL.IDX PT, R0, R47, RZ, 0x1f ;  /* 0x00001fff2f007589 */ /* 0x000f2200000e0000 */
[----:B------:R-:W-:Y:S01]  /*09b0*/  NOP ;  /* 0x0000000000007918 */ /* 0x000fe20000000000 */
[----:B----4-:R-:W-:-:S13]  /*09c0*/  ISETP.NE.AND P0, PT, R0, 0x4, PT ;  /* 0x000000040000780c */ /* 0x010fda0003f05270 */
[----:B------:R-:W-:Y:S05]  /*09d0*/  @P0 BRA `(.L_x_12) ;  /* 0x0000000000480947 */ /* 0x000fea0003800000 */
[----:B--23--:R-:W-:Y:S01]  /*09e0*/  UMOV UR4, 0x3a0 ;  /* 0x000003a000047882 */ /* 0x00cfe20000000000 */
[----:B------:R-:W-:Y:S01]  /*09f0*/  UMOV UR6, 0x400 ;  /* 0x0000040000067882 */ /* 0x000fe20000000000 */
[----:B------:R-:W-:Y:S01]  /*0a00*/  USEL UR4, UR4, 0x320, UP3 ;  /* 0x0000032004047887 */ /* 0x000fe20009800000 */
        /* <DEDUP_REMOVED lines=10> */
[----:B--2---:R4:W2:Y:S08]  /*0ab0*/  SYNCS.EXCH.64 URZ, [UR6+0xb0], UR8 ;  /* 0x0000b00806ff75b2 */ /* 0x0048b00008000100 */
[----:B------:R4:W3:Y:S01]  /*0ac0*/  SYNCS.EXCH.64 URZ, [UR6+0xc0], UR4 ;  /* 0x0000c00406ff75b2 */ /* 0x0008e20008000100 */
[----:B------:R4:W1:Y:S01]  /*0ad0*/  SYNCS.EXCH.64 URZ, [UR6+0xb8], UR8 ;  /* 0x0000b80806ff75b2 */ /* 0x0008620008000100 */
[----:B------:R4:W1:Y:S02]  /*0ae0*/  SYNCS.EXCH.64 URZ, [UR6+0xc8], UR4 ;  /* 0x0000c80406ff75b2 */ /* 0x0008640008000100 */
[----:B----4-:R-:W-:Y:S01]  /*0af0*/  NOP ;  /* 0x0000000000007918 */ /* 0x010fe20000000000 */
.L_x_12:
[----:B------:R-:W4:Y:S01]  /*0b00*/  SHFL.IDX PT, R0, R47, RZ, 0x1f ;  /* 0x00001fff2f007589 */ /* 0x000f2200000e0000 */
[----:B------:R-:W-:Y:S01]  /*0b10*/  NOP ;  /* 0x0000000000007918 */ /* 0x000fe20000000000 */
[----:B----4-:R-:W-:-:S13]  /*0b20*/  ISETP.NE.AND P0, PT, R0, 0x5, PT ;  /* 0x000000050000780c */ /* 0x010fda0003f05270 */
[----:B------:R-:W-:Y:S05]  /*0b30*/  @P0 BRA `(.L_x_13) ;  /* 0x0000000000540947 */ /* 0x000fea0003800000 */
[----:B--23--:R-:W-:Y:S01]  /*0b40*/  UMOV UR4, 0x400 ;  /* 0x0000040000047882 */ /* 0x00cfe20000000000 */
        /* <DEDUP_REMOVED lines=14> */
[----:B------:R4:W1:Y:S01]  /*0c30*/  SYNCS.EXCH.64 URZ, [UR4+0xf8], UR8 ;  /* 0x0000f80804ff75b2 */ /* 0x0008620008000100 */
[----:B------:R4:W1:Y:S01]  /*0c40*/  SYNCS.EXCH.64 URZ, [UR4+0xe0], UR6 ;  /* 0x0000e00604ff75b2 */ /* 0x0008620008000100 */
[----:B------:R4:W1:Y:S01]  /*0c50*/  SYNCS.EXCH.64 URZ, [UR4+0x100], UR8 ;  /* 0x0001000804ff75b2 */ /* 0x0008620008000100 */
[----:B------:R4:W1:Y:S01]  /*0c60*/  SYNCS.EXCH.64 URZ, [UR4+0xe8], UR6 ;  /* 0x0000e80604ff75b2 */ /* 0x0008620008000100 */
[----:B------:R4:W1:Y:S02]  /*0c70*/  SYNCS.EXCH.64 URZ, [UR4+0x108], UR8 ;  /* 0x0001080804ff75b2 */ /* 0x0008640008000100 */
[----:B----4-:R-:W-:Y:S01]  /*0c80*/  NOP ;  /* 0x0000000000007918 */ /* 0x010fe20000000000 */
.L_x_13:
[----:B------:R-:W4:Y:S01]  /*0c90*/  SHFL.IDX PT, R0, R47, RZ, 0x1f ;  /* 0x00001fff2f007589 */ /* 0x000f2200000e0000 */
[----:B------:R-:W-:Y:S01]  /*0ca0*/  ISETP.NE.OR P1, PT, RZ, UR25, !P1 ;  /* 0x00000019ff007c0c */ /* 0x000fe2000cf25670 */
        /* <DEDUP_REMOVED lines=12> */
[----:B------:R4:W3:Y:S01]  /*0d70*/  SYNCS.EXCH.64 URZ, [UR4+0x120], UR6 ;  /* 0x0001200604ff75b2 */ /* 0x0008e20008000100 */
[----:B------:R4:W1:Y:S01]  /*0d80*/  SYNCS.EXCH.64 URZ, [UR4+0x118], UR6 ;  /* 0x0001180604ff75b2 */ /* 0x0008620008000100 */
[----:B------:R4:W1:Y:S02]  /*0d90*/  SYNCS.EXCH.64 URZ, [UR4+0x128], UR6 ;  /* 0x0001280604ff75b2 */ /* 0x0008640008000100 */
[----:B----4-:R-:W-:Y:S01]  /*0da0*/  NOP ;  /* 0x0000000000007918 */ /* 0x010fe20000000000 */
.L_x_14:
[----:B------:R-:W-:Y:S01]  /*0db0*/  VOTEU.ALL UP0, P1 ;  /* 0x0000000000ff7886 */ /* 0x000fe20000800000 */
[----:B--23--:R-:W-:Y:S01]  /*0dc0*/  UMOV UR4, 0x20 ;  /* 0x0000002000047882 */ /* 0x00cfe20000000000 */
[----:B------:R-:W2:Y:S01]  /*0dd0*/  LDCU UR7, c[0x0][0x36c] ;  /* 0x00006d80ff0777ac */ /* 0x000ea20008000800 */
[----:B------:R-:W-:Y:S01]  /*0de0*/  NOP ;  /* 0x0000000000007918 */ /* 0x000fe20000000000 */
[----:B------:R-:W-:Y:S01]  /*0df0*/  LOP3.LUT R0, R60, 0x1f, RZ, 0xc0, !PT ;  /* 0x0000001f3c007812 */ /* 0x000fe200078ec0ff */
[----:B------:R-:W-:Y:S01]  /*0e00*/  @!UP0 UMOV UR6, 0x400 ;  /* 0x0000040000068882 */ /* 0x000fe20000000000 */
[----:B------:R-:W-:-:S04]  /*0e10*/  @!UP0 UIADD3 UR4, UPT, UPT, -UR4, 0x100000, URZ ;  /* 0x0010000004048890 */ /* 0x000fc8000fffe1ff */
[----:B------:R-:W-:Y:S02]  /*0e20*/  @!UP0 USHF.L.U32 UR5, UR4, 0xb, URZ ;  /* 0x0000000b04058899 */ /* 0x000fe400080006ff */
[----:B------:R-:W-:Y:S02]  /*0e30*/  @!UP0 USHF.L.U32 UR4, UR4, 0x1, URZ ;  /* 0x0000000104048899 */ /* 0x000fe400080006ff */
[----:B------:R-:W-:Y:S01]  /*0e40*/  @!UP0 ULEA UR6, UR47, UR6, 0x18 ;  /* 0x000000062f068291 */ /* 0x000fe2000f8ec0ff */
[----:B------:R-:W-:Y:S01]  /*0e50*/  VOTEU.ALL UP0, P1 ;  /* 0x0000000000ff7886 */ /* 0x000fe20000800000 */
[----:B------:R-:W-:Y:S02]  /*0e60*/  UISETP.NE.AND UP4, UPT, UR25, URZ, UPT ;  /* 0x000000ff1900728c */ /* 0x000fe4000bf85270 */
[----:B--2---:R-:W-:Y:S01]  /*0e70*/  UISETP.EQ.U32.AND UP5, UPT, UR7, 0x1, UPT ;  /* 0x000000010700788c */ /* 0x004fe2000bfa2070 */
[----:B------:R-:W2:Y:S07]  /*0e80*/  FENCE.VIEW.ASYNC.S ;  /* 0x00000000000073c6 */ /* 0x000eae0000000000 */
[----:B--2---:R2:W3:Y:S01]  /*0e90*/  @!UP0 SYNCS.EXCH.64 URZ, [UR6+0x130], UR4 ;  /* 0x0001300406ff85b2 */ /* 0x0044e20008000100 */
[----:B------:R-:W-:Y:S05]  /*0ea0*/  BRA.U !UP5, `(.L_x_15) ;  /* 0x000000010d087547 */ /* 0x000fea000b800000 */
[----:B-1-3--:R-:W-:Y:S01]  /*0eb0*/  UCGABAR_ARV ;  /* 0x00000000000079c7 */ /* 0x00afe20008000000 */
[----:B------:R-:W-:Y:S05]  /*0ec0*/  BRA `(.L_x_16) ;  /* 0x0000000000047947 */ /* 0x000fea0003800000 */
.L_x_15:
[----:B-1-3--:R-:W-:Y:S01]  /*0ed0*/  NOP ;  /* 0x0000000000007918 */ /* 0x00afe20000000000 */
.L_x_16:
[----:B------:R-:W1:Y:S01]  /*0ee0*/  S2UR UR20, SR_CTAID.X ;  /* 0x00000000001479c3 */ /* 0x000e620000002500 */
[----:B------:R-:W-:-:S05]  /*0ef0*/  CS2R.32 R50, SR_CgaSize ;  /* 0x0000000000327805 */ /* 0x000fca0000008a00 */
[----:B------:R-:W-:-:S05]  /*0f00*/  IMAD R50, R50, -0xa0, RZ ;  /* 0xffffff6032327824 */ /* 0x000fca00078e02ff */
[----:B--2---:R-:W-:-:S14]  /*0f10*/  R2UR UR5, R50 ;  /* 0x00000000320572ca */ /* 0x004fdc00000e0000 */
[----:B------:R-:W2:Y:S01]  /*0f20*/  LDCU UR5, c[0x0][UR5+0x2b0] ;  /* 0x00005600050577ac */ /* 0x000ea20008000800 */
[----:B------:R-:W-:-:S05]  /*0f30*/  CS2R.32 R50, SR_CgaSize ;  /* 0x0000000000327805 */ /* 0x000fca0000008a00 */
[----:B------:R-:W-:-:S05]  /*0f40*/  IMAD R50, R50, -0xa0, RZ ;  /* 0xffffff6032327824 */ /* 0x000fca00078e02ff */
[----:B------:R-:W-:-:S14]  /*0f50*/  R2UR UR4, R50 ;  /* 0x00000000320472ca */ /* 0x000fdc00000e0000 */
[----:B------:R-:W3:Y:S01]  /*0f60*/  LDCU UR4, c[0x0][UR4+0x2b4] ;  /* 0x00005680040477ac */ /* 0x000ee20008000800 */
[----:B------:R-:W4:Y:S01]  /*0f70*/  S2UR UR7, SR_CTAID.Y ;  /* 0x00000000000779c3 */ /* 0x000f220000002600 */
[----:B------:R-:W-:-:S05]  /*0f80*/  CS2R.32 R50, SR_CgaSize ;  /* 0x0000000000327805 */ /* 0x000fca0000008a00 */
[----:B------:R-:W-:-:S05]  /*0f90*/  IMAD R50, R50, -0xa0, RZ ;  /* 0xffffff6032327824 */ /* 0x000fca00078e02ff */
[----:B------:R-:W-:-:S14]  /*0fa0*/  R2UR UR8, R50 ;  /* 0x00000000320872ca */ /* 0x000fdc00000e0000 */
[----:B------:R-:W3:Y:S01]  /*0fb0*/  LDCU UR8, c[0x0][UR8+0x2a0] ;  /* 0x00005400080877ac */ /* 0x000ee20008000800 */
[----:B------:R-:W3:Y:S01]  /*0fc0*/  LDCU UR21, c[0x0][0xb24] ;  /* 0x00016480ff1577ac */ /* 0x000ee20008000800 */
[----:B------:R-:W1:Y:S01]  /*0fd0*/  S2UR UR36, SR_CTAID.Z ;  /* 0x00000000002479c3 */ /* 0x000e620000002700 */
[----:B------:R-:W-:-:S05]  /*0fe0*/  CS2R.32 R50, SR_CgaSize ;  /* 0x0000000000327805 */ /* 0x000fca0000008a00 */
[----:B------:R-:W-:-:S05]  /*0ff0*/  IMAD R50, R50, -0xa0, RZ ;  /* 0xffffff6032327824 */ /* 0x000fca00078e02ff */
[----:B------:R-:W-:-:S14]  /*1000*/  R2UR UR63, R50 ;  /* 0x00000000323f72ca */ /* 0x000fdc00000e0000 */
[----:B------:R-:W3:Y:S01]  /*1010*/  LDCU UR63, c[0x0][UR63+0x2a4] ;  /* 0x000054803f3f77ac */ /* 0x000ee20008000800 */
[----:B------:R-:W-:Y:S02]  /*1020*/  UISETP.GT.U32.AND UP0, UPT, UR48, 0xffff, UPT ;  /* 0x0000ffff3000788c */ /* 0x000fe4000bf04070 */
[----:B------:R-:W-:Y:S01]  /*1030*/  USHF.L.U32 UR27, UR47, 0xa, URZ ;  /* 0x0000000a2f1b7899 */ /* 0x000fe200080006ff */
[----:B-1----:R-:W-:Y:S01]  /*1040*/  I2FP.F32.U32 R3, UR20 ;  /* 0x0000001400037c45 */ /* 0x002fe20008201000 */
[----:B------:R-:W-:Y:S01]  /*1050*/  UMOV UR30, 0x5 ;  /* 0x00000005001e7882 */ /* 0x000fe20000000000 */
[----:B------:R-:W1:Y:S03]  /*1060*/  LDCU UR45, c[0x0][0xb24] ;  /* 0x00016480ff2d77ac */ /* 0x000e660008000800 */
[----:B--2---:R-:W-:Y:S01]  /*1070*/  FMUL R3, R3, UR5 ;  /* 0x0000000503037c20 */ /* 0x004fe20008400000 */
[----:B------:R-:W2:Y:S01]  /*1080*/  LDCU UR29, c[0x0][0xb30] ;  /* 0x00016600ff1d77ac */ /* 0x000ea20008000800 */
[----:B----4-:R-:W-:Y:S01]  /*1090*/  I2FP.F32.U32 R2, UR7 ;  /* 0x0000000700027c45 */ /* 0x010fe20008201000 */
[----:B------:R-:W-:-:S03]  /*10a0*/  USHF.L.U32 UR44, UR20, 0x6, URZ ;  /* 0x00000006142c7899 */ /* 0x000fc600080006ff */
[----:B------:R-:W4:Y:S01]  /*10b0*/  F2I.U32.TRUNC.NTZ R3, R3 ;  /* 0x0000000300037305 */ /* 0x000f22000020f000 */
[----:B------:R-:W-:Y:S01]  /*10c0*/  USEL UR26, UR48, 0xffff, !UP0 ;  /* 0x0000ffff301a7887 */ /* 0x000fe2000c000000 */
[----:B---3--:R-:W-:Y:S01]  /*10d0*/  FMUL R2, R2, UR4 ;  /* 0x0000000402027c20 */ /* 0x008fe20008400000 */
[----:B------:R-:W-:Y:S01]  /*10e0*/  UISETP.GE.AND UP2, UPT, UR21, 0x1, UPT ;  /* 0x000000011500788c */ /* 0x000fe2000bf46270 */
[----:B------:R-:W-:-:S04]  /*10f0*/  UMOV UR24, UR7 ;  /* 0x0000000700187c82 */ /* 0x000fc80008000000 */
[----:B------:R-:W3:Y:S01]  /*1100*/  F2I.U32.TRUNC.NTZ R2, R2 ;  /* 0x0000000200027305 */ /* 0x000ee2000020f000 */
[----:B----4-:R-:W-:Y:S02]  /*1110*/  R2UR UR4, R3 ;  /* 0x00000000030472ca */ /* 0x010fe400000e0000 */
[----:B------:R-:W-:Y:S02]  /*1120*/  PRMT R3, RZ, 0x7610, R3 ;  /* 0x00007610ff037816 */ /* 0x000fe40000000003 */
[----:B---3--:R-:W-:Y:S02]  /*1130*/  R2UR UR6, R2 ;  /* 0x00000000020672ca */ /* 0x008fe400000e0000 */
[----:B------:R-:W-:-:S07]  /*1140*/  PRMT R2, RZ, 0x7610, R2 ;  /* 0x00007610ff027816 */ /* 0x000fce0000000002 */
[----:B------:R-:W-:-:S04]  /*1150*/  UIADD3 UR5, UPT, UPT, -UR4, URZ, URZ ;  /* 0x000000ff04057290 */ /* 0x000fc8000fffe1ff */
[----:B------:R-:W-:Y:S02]  /*1160*/  UIMAD UR5, UR8, UR5, UR20 ;  /* 0x00000005080572a4 */ /* 0x000fe4000f8e0214 */
[----:B------:R-:W-:-:S04]  /*1170*/  UIADD3 UR4, UPT, UPT, -UR6, URZ, URZ ;  /* 0x000000ff06047290 */ /* 0x000fc8000fffe1ff */
[----:B------:R-:W-:Y:S01]  /*1180*/  IMAD.U32 R50, RZ, RZ, UR5 ;  /* 0x00000005ff327e24 */ /* 0x000fe2000f8e00ff */
[----:B------:R-:W-:Y:S01]  /*1190*/  UIMAD UR63, UR63, UR4, UR7 ;  /* 0x000000043f3f72a4 */ /* 0x000fe2000f8e0207 */
[----:B-12---:R-:W-:Y:S11]  /*11a0*/  BRA.U UP4, `(.L_x_17) ;  /* 0x0000000104407547 */ /* 0x006ff6000b800000 */
[----:B------:R-:W-:-:S13]  /*11b0*/  R2UR UR4, R50 ;  /* 0x00000000320472ca */ /* 0x000fda00000e0000 */
[----:B------:R-:W-:Y:S02]  /*11c0*/  UISETP.GT.U32.AND UP0, UPT, UR4, 0x1, UPT ;  /* 0x000000010400788c */ /* 0x000fe4000bf04070 */
[----:B------:R-:W-:Y:S02]  /*11d0*/  ULOP3.LUT UR4, UR4, 0xfffffffe, URZ, 0xc0, !UPT ;  /* 0xfffffffe04047892 */ /* 0x000fe4000f8ec0ff */
[----:B------:R-:W-:Y:S02]  /*11e0*/  UISETP.NE.AND UP1, UPT, UR63, URZ, UP0 ;  /* 0x000000ff3f00728c */ /* 0x000fe40008725270 */
[----:B------:R-:W-:Y:S02]  /*11f0*/  UISETP.NE.AND UP0, UPT, UR63, 0x1, UP0 ;  /* 0x000000013f00788c */ /* 0x000fe40008705270 */
[----:B------:R-:W-:Y:S02]  /*1200*/  USEL UR7, URZ, 0x1, UP1 ;  /* 0x00000001ff077887 */ /* 0x000fe40008800000 */
[----:B------:R-:W-:-:S02]  /*1210*/  USEL UR6, URZ, 0x4, UP0 ;  /* 0x00000004ff067887 */ /* 0x000fc40008000000 */
[----:B------:R-:W-:Y:S02]  /*1220*/  USEL UR5, URZ, 0x2, UP1 ;  /* 0x00000002ff057887 */ /* 0x000fe40008800000 */
[----:B------:R-:W-:Y:S02]  /*1230*/  ULEA UR4, UR63, UR4, 0x1 ;  /* 0x000000043f047291 */ /* 0x000fe4000f8e08ff */
[----:B------:R-:W-:Y:S02]  /*1240*/  USEL UR8, URZ, 0x8, UP0 ;  /* 0x00000008ff087887 */ /* 0x000fe40008000000 */
[----:B------:R-:W-:-:S03]  /*1250*/  UIADD3 UR5, UPT, UPT, UR5, UR6, UR7 ;  /* 0x0000000605057290 */ /* 0x000fc6000fffe007 */
[----:B------:R-:W-:Y:S01]  /*1260*/  UMOV UR6, 0x3 ;  /* 0x0000000300067882 */ /* 0x000fe20000000000 */
[----:B------:R-:W-:Y:S02]  /*1270*/  UIADD3 UR5, UPT, UPT, UR5, UR8, URZ ;  /* 0x0000000805057290 */ /* 0x000fe4000fffe0ff */
[----:B------:R-:W-:-:S04]  /*1280*/  USHF.L.U32 UR4, UR6, UR4, URZ ;  /* 0x0000000406047299 */ /* 0x000fc800080006ff */
[----:B------:R-:W-:Y:S02]  /*1290*/  MOV R3, UR5 ;  /* 0x0000000500037c02 */ /* 0x000fe40008000f00 */
[----:B------:R-:W-:Y:S02]  /*12a0*/  IMAD.U32 R2, RZ, RZ, UR4 ;  /* 0x00000004ff027e24 */ /* 0x000fe4000f8e00ff */
.L_x_17:
[----:B------:R-:W-:Y:S05]  /*12b0*/  BRA.U !UP2, `(.L_x_18) ;  /* 0x000000010ad47547 */ /* 0x000fea000b800000 */
[----:B------:R-:W1:Y:S01]  /*12c0*/  LDCU.128 UR12, c[0x0][0xb10] ;  /* 0x00016200ff0c77ac */ /* 0x000e620008000c00 */
[----:B------:R-:W2:Y:S01]  /*12d0*/  LDCU UR6, c[0x0][0x370] ;  /* 0x00006e00ff0677ac */ /* 0x000ea20008000800 */
[----:B------:R-:W3:Y:S01]  /*12e0*/  LDCU UR5, c[0x0][0x374] ;  /* 0x00006e80ff0577ac */ /* 0x000ee20008000800 */
[----:B------:R-:W4:Y:S01]  /*12f0*/  LDCU UR28, c[0x0][0xb0c] ;  /* 0x00016180ff1c77ac */ /* 0x000f220008000800 */
[----:B------:R-:W4:Y:S01]  /*1300*/  LDCU UR4, c[0x0][0xb20] ;  /* 0x00016400ff0477ac */ /* 0x000f220008000800 */
[----:B------:R-:W4:Y:S01]  /*1310*/  LDCU.64 UR8, c[0x0][0xb28] ;  /* 0x00016500ff0877ac */ /* 0x000f220008000a00 */
[----:B-1----:R-:W-:Y:S02]  /*1320*/  UISETP.NE.AND UP0, UPT, UR14, 0x1, UPT ;  /* 0x000000010e00788c */ /* 0x002fe4000bf05270 */
[----:B---3--:R-:W-:Y:S02]  /*1330*/  UIMAD.WIDE.U32 UR10, UR5, UR15, URZ ;  /* 0x0000000f050a72a5 */ /* 0x008fe4000f8e00ff */
[----:B--2---:R-:W-:-:S02]  /*1340*/  UIMAD.WIDE.U32 UR18, UR6, UR12, URZ ;  /* 0x0000000c061272a5 */ /* 0x004fc4000f8e00ff */
[----:B----4-:R-:W-:Y:S02]  /*1350*/  UISETP.NE.AND UP1, UPT, UR28, 0x1, UPT ;  /* 0x000000011c00788c */ /* 0x010fe4000bf25270 */
[----:B------:R-:W-:Y:S01]  /*1360*/  UISETP.NE.AND UP2, UPT, UR21, 0x1, UPT ;  /* 0x000000011500788c */ /* 0x000fe2000bf45270 */
[----:B------:R-:W-:Y:S02]  /*1370*/  UMOV UR10, UR11 ;  /* 0x0000000b000a7c82 */ /* 0x000fe40008000000 */
[----:B------:R-:W-:Y:S01]  /*1380*/  UMOV UR18, UR19 ;  /* 0x0000001300127c82 */ /* 0x000fe20008000000 */
[----:B------:R-:W-:Y:S02]  /*1390*/  @UP0 USHF.R.U32.HI UR5, URZ, UR4, UR10 ;  /* 0x00000004ff050299 */ /* 0x000fe4000801160a */
[----:B------:R-:W-:Y:S02]  /*13a0*/  UIMAD.WIDE.U32 UR22, UR24, UR15, URZ ;  /* 0x0000000f181672a5 */ /* 0x000fe4000f8e00ff */
[----:B------:R-:W-:-:S02]  /*13b0*/  UIMAD.WIDE.U32 UR10, UR5, UR8, URZ ;  /* 0x00000008050a72a5 */ /* 0x000fc4000f8e00ff */
[----:B------:R-:W-:Y:S02]  /*13c0*/  @UP1 USHF.R.U32.HI UR6, URZ, UR13, UR18 ;  /* 0x0000000dff061299 */ /* 0x000fe40008011612 */
[----:B------:R-:W-:Y:S02]  /*13d0*/  UIMAD.WIDE.U32 UR16, UR20, UR12, URZ ;  /* 0x0000000c141072a5 */ /* 0x000fe4000f8e00ff */
[----:B------:R-:W-:Y:S01]  /*13e0*/  UIMAD.WIDE.U32 UR18, UR6, UR8, URZ ;  /* 0x00000008061272a5 */ /* 0x000fe2000f8e00ff */
[----:B------:R-:W-:Y:S01]  /*13f0*/  UMOV UR22, UR23 ;  /* 0x0000001700167c82 */ /* 0x000fe20008000000 */
[----:B------:R-:W-:Y:S01]  /*1400*/  UMOV UR10, UR11 ;  /* 0x0000000b000a7c82 */ /* 0x000fe20008000000 */
[----:B------:R-:W-:Y:S02]  /*1410*/  USHF.R.U32.HI UR22, URZ, UR4, UR22 ;  /* 0x00000004ff167299 */ /* 0x000fe40008011616 */
[----:B------:R-:W-:Y:S02]  /*1420*/  @UP2 USHF.R.U32.HI UR5, URZ, UR9, UR10 ;  /* 0x00000009ff052299 */ /* 0x000fe4000801160a */
[----:B------:R-:W-:Y:S01]  /*1430*/  UMOV UR7, UR19 ;  /* 0x0000001300077c82 */ /* 0x000fe20008000000 */
[----:B------:R-:W-:Y:S01]  /*1440*/  UMOV UR16, UR17 ;  /* 0x0000001100107c82 */ /* 0x000fe20008000000 */
[----:B------:R-:W-:-:S02]  /*1450*/  @UP2 USHF.R.U32.HI UR6, URZ, UR9, UR7 ;  /* 0x00000009ff062299 */ /* 0x000fc40008011607 */
[----:B------:R-:W-:Y:S02]  /*1460*/  USHF.R.U32.HI UR13, URZ, UR13, UR16 ;  /* 0x0000000dff0d7299 */ /* 0x000fe40008011610 */
[----:B------:R-:W-:Y:S02]  /*1470*/  USEL UR4, UR24, UR22, !UP0 ;  /* 0x0000001618047287 */ /* 0x000fe4000c000000 */
[----:B------:R-:W-:Y:S02]  /*1480*/  UIMAD UR7, UR5, UR21, URZ ;  /* 0x00000015050772a4 */ /* 0x000fe4000f8e02ff */
[----:B------:R-:W-:Y:S02]  /*1490*/  USEL UR5, UR20, UR13, !UP1 ;  /* 0x0000000d14057287 */ /* 0x000fe4000c800000 */
[----:B------:R-:W-:Y:S02]  /*14a0*/  UIMAD UR12, UR6, UR21, URZ ;  /* 0x00000015060c72a4 */ /* 0x000fe4000f8e02ff */
[----:B------:R-:W-:-:S02]  /*14b0*/  UISETP.GE.AND UP0, UPT, UR4, UR7, UPT ;  /* 0x000000070400728c */ /* 0x000fc4000bf06270 */
[----:B------:R-:W-:Y:S02]  /*14c0*/  UIMAD.WIDE.U32 UR10, UR4, UR8, URZ ;  /* 0x00000008040a72a5 */ /* 0x000fe4000f8e00ff */
[----:B------:R-:W-:Y:S02]  /*14d0*/  UISETP.GE.OR UP0, UPT, UR5, UR12, UP0 ;  /* 0x0000000c0500728c */ /* 0x000fe40008706670 */
[----:B------:R-:W-:Y:S02]  /*14e0*/  UIMAD.WIDE.U32 UR12, UR5, UR8, URZ ;  /* 0x00000008050c72a5 */ /* 0x000fe4000f8e00ff */
[----:B------:R-:W-:Y:S01]  /*14f0*/  UIADD3 UR10, UPT, UPT, -UR4, URZ, URZ ;  /* 0x000000ff040a7290 */ /* 0x000fe2000fffe1ff */
[----:B------:R-:W-:Y:S01]  /*1500*/  UMOV UR8, UR11 ;  /* 0x0000000b00087c82 */ /* 0x000fe20008000000 */
[----:B------:R-:W-:Y:S02]  /*1510*/  UIADD3 UR11, UPT, UPT, -UR5, URZ, URZ ;  /* 0x000000ff050b7290 */ /* 0x000fe4000fffe1ff */
[----:B------:R-:W-:-:S03]  /*1520*/  USHF.R.U32.HI UR8, URZ, UR9, UR8 ;  /* 0x00000009ff087299 */ /* 0x000fc60008011608 */
[----:B------:R-:W-:Y:S01]  /*1530*/  @!UP0 UMOV UR7, UR13 ;  /* 0x0000000d00078c82 */ /* 0x000fe20008000000 */
[----:B------:R-:W-:Y:S02]  /*1540*/  UIMAD UR24, UR14, UR10, UR24 ;  /* 0x0000000a0e1872a4 */ /* 0x000fe4000f8e0218 */
[----:B------:R-:W-:Y:S02]  /*1550*/  USEL UR8, UR4, UR8, !UP2 ;  /* 0x0000000804087287 */ /* 0x000fe4000d000000 */
[----:B------:R-:W-:Y:S02]  /*1560*/  @!UP0 USHF.R.U32.HI UR7, URZ, UR9, UR7 ;  /* 0x00000009ff078299 */ /* 0x000fe40008011607 */
[----:B------:R-:W-:Y:S02]  /*1570*/  UIADD3 UR9, UPT, UPT, -UR8, URZ, URZ ;  /* 0x000000ff08097290 */ /* 0x000fe4000fffe1ff */
[----:B------:R-:W-:Y:S02]  /*1580*/  @!UP0 USEL UR7, UR5, UR7, !UP2 ;  /* 0x0000000705078287 */ /* 0x000fe4000d000000 */
[----:B------:R-:W-:-:S02]  /*1590*/  UIMAD UR9, UR21, UR9, UR4 ;  /* 0x00000009150972a4 */ /* 0x000fc4000f8e0204 */
[----:B------:R-:W-:Y:S02]  /*15a0*/  @!UP0 UIADD3 UR8, UPT, UPT, UR8, -UR7, URZ ;  /* 0x8000000708088290 */ /* 0x000fe4000fffe0ff */
[----:B------:R-:W-:Y:S02]  /*15b0*/  @!UP0 UIMAD UR6, UR9, UR6, UR7 ;  /* 0x00000006090682a4 */ /* 0x000fe4000f8e0207 */
[----:B------:R-:W-:Y:S02]  /*15c0*/  @!UP0 UIMAD UR4, UR8, UR21, UR5 ;  /* 0x00000015080482a4 */ /* 0x000fe4000f8e0205 */
[----:B------:R-:W-:Y:S02]  /*15d0*/  UIMAD UR20, UR28, UR11, UR20 ;  /* 0x0000000b1c1472a4 */ /* 0x000fe4000f8e0214 */
[----:B------:R-:W-:Y:S01]  /*15e0*/  UIMAD UR24, UR4, UR14, UR24 ;  /* 0x0000000e041872a4 */ /* 0x000fe2000f8e0218 */
[----:B------:R-:W-:Y:S02]  /*15f0*/  @!UP0 UMOV UR5, UR6 ;  /* 0x0000000600058c82 */ /* 0x000fe40008000000 */
[----:B------:R-:W-:-:S12]  /*1600*/  UIMAD UR20, UR5, UR28, UR20 ;  /* 0x0000001c051472a4 */ /* 0x000fd8000f8e0214 */
.L_x_18:
[----:B------:R-:W-:Y:S02]  /*1610*/  UISETP.NE.AND UP1, UPT, UR29, 0x1, UPT ;  /* 0x000000011d00788c */ /* 0x000fe4000bf25270 */
[----:B------:R-:W-:Y:S02]  /*1620*/  ULOP3.LUT UR21, UR26, 0xffff, URZ, 0xc0, !UPT ;  /* 0x0000ffff1a157892 */ /* 0x000fe4000f8ec0ff */
[----:B------:R-:W-:Y:S02]  /*1630*/  UISETP.NE.AND UP0, UPT, UR25, 0x2, UPT ;  /* 0x000000021900788c */ /* 0x000fe4000bf05270 */
[----:B------:R-:W-:Y:S02]  /*1640*/  ULOP3.LUT UR22, UR27, 0x800, URZ, 0xc0, !UPT ;  /* 0x000008001b167892 */ /* 0x000fe4000f8ec0ff */
[----:B------:R-:W-:Y:S02]  /*1650*/  ULOP3.LUT UR44, UR44, 0x40, URZ, 0xc0, !UPT ;  /* 0x000000402c2c7892 */ /* 0x000fe4000f8ec0ff */
[----:B------:R-:W-:Y:S01]  /*1660*/  USHF.L.U32 UR21, UR30, UR21, URZ ;  /* 0x000000151e157299 */ /* 0x000fe200080006ff */
[----:B------:R-:W-:Y:S11]  /*1670*/  BRA.U UP1, `(.L_x_19) ;  /* 0x0000000101447547 */ /* 0x000ff6000b800000 */
[----:B------:R-:W1:Y:S01]  /*1680*/  LDCU.128 UR8, c[0x0][0xb10] ;  /* 0x00016200ff0877ac */ /* 0x000e620008000c00 */
[----:B------:R-:W2:Y:S01]  /*1690*/  LDCU UR12, c[0x0][0xb0c] ;  /* 0x00016180ff0c77ac */ /* 0x000ea20008000800 */
[----:B------:R-:W3:Y:S01]  /*16a0*/  LDCU UR13, c[0x0][0xb20] ;  /* 0x00016400ff0d77ac */ /* 0x000ee20008000800 */
[----:B-1----:R-:W-:Y:S02]  /*16b0*/  UIMAD.WIDE.U32 UR6, UR20, UR8, URZ ;  /* 0x00000008140672a5 */ /* 0x002fe4000f8e00ff */
[----:B------:R-:W-:Y:S02]  /*16c0*/  UIMAD.WIDE.U32 UR4, UR24, UR11, URZ ;  /* 0x0000000b180472a5 */ /* 0x000fe4000f8e00ff */
[----:B--2---:R-:W-:Y:S02]  /*16d0*/  UISETP.NE.AND UP2, UPT, UR12, 0x1, UPT ;  /* 0x000000010c00788c */ /* 0x004fe4000bf45270 */
[----:B------:R-:W-:Y:S01]  /*16e0*/  UISETP.NE.AND UP1, UPT, UR10, 0x1, UPT ;  /* 0x000000010a00788c */ /* 0x000fe2000bf25270 */
[----:B------:R-:W-:-:S02]  /*16f0*/  UMOV UR6, UR7 ;  /* 0x0000000700067c82 */ /* 0x000fc40008000000 */
[----:B------:R-:W-:Y:S01]  /*1700*/  UMOV UR4, UR5 ;  /* 0x0000000500047c82 */ /* 0x000fe20008000000 */
[----:B------:R-:W-:Y:S02]  /*1710*/  USHF.R.U32.HI UR6, URZ, UR9, UR6 ;  /* 0x00000009ff067299 */ /* 0x000fe40008011606 */
[----:B---3--:R-:W-:Y:S02]  /*1720*/  USHF.R.U32.HI UR4, URZ, UR13, UR4 ;  /* 0x0000000dff047299 */ /* 0x008fe40008011604 */
[----:B------:R-:W-:Y:S02]  /*1730*/  USEL UR5, UR20, UR6, !UP2 ;  /* 0x0000000614057287 */ /* 0x000fe4000d000000 */
[----:B------:R-:W-:-:S04]  /*1740*/  USEL UR4, UR24, UR4, !UP1 ;  /* 0x0000000418047287 */ /* 0x000fc8000c800000 */
[----:B------:R-:W-:Y:S02]  /*1750*/  UIADD3 UR6, UPT, UPT, UR5, -UR4, URZ ;  /* 0x8000000405067290 */ /* 0x000fe4000fffe0ff */
[----:B------:R-:W-:Y:S02]  /*1760*/  UIADD3 UR4, UPT, UPT, -UR5, UR4, URZ ;  /* 0x0000000405047290 */ /* 0x000fe4000fffe1ff */
[----:B------:R-:W-:Y:S02]  /*1770*/  UIMAD UR24, UR6, UR10, UR24 ;  /* 0x0000000a061872a4 */ /* 0x000fe4000f8e0218 */
[----:B------:R-:W-:-:S12]  /*1780*/  UIMAD UR20, UR4, UR12, UR20 ;  /* 0x0000000c041472a4 */ /* 0x000fd8000f8e0214 */
.L_x_19:
[----:B------:R-:W-:Y:S05]  /*1790*/  BRA.U !UP5, `(.L_x_20) ;  /* 0x000000010d0c7547 */ /* 0x000fea000b800000 */
[----:B------:R-:W-:Y:S01]  /*17a0*/  UCGABAR_WAIT ;  /* 0x0000000000007dc7 */ /* 0x000fe20008000000 */
[----:B------:R-:W-:Y:S01]  /*17b0*/  CCTL.IVALL ;  /* 0x00000000ff00798f */ /* 0x000fe20002000000 */
[----:B------:R-:W-:Y:S05]  /*17c0*/  BRA `(.L_x_21) ;  /* 0x0000000000047947 */ /* 0x000fea0003800000 */
.L_x_20:
[----:B------:R-:W-:Y:S06]  /*17d0*/  BAR.SYNC.DEFER_BLOCKING 0x0 ;  /* 0x0000000000007b1d */ /* 0x000fec0000010000 */
.L_x_21:
[----:B------:R-:W-:Y:S05]  /*17e0*/  BRA.U UP0, `(.L_x_22) ;  /* 0x0000001500247547 */ /* 0x000fea000b800000 */
[----:B------:R-:W1:Y:S01]  /*17f0*/  LDCU UR6, c[0x0][0x38c] ;  /* 0x00007180ff0677ac */ /* 0x000e620008000800 */
[----:B------:R-:W-:Y:S01]  /*1800*/  PLOP3.LUT P1, PT, PT, PT, UP3, 0x80, 0x8 ;  /* 0x000000000008781c */ /* 0x000fe20003f2f038 */
[----:B------:R-:W-:Y:S01]  /*1810*/  IMAD.MOV.U32 R12, RZ, RZ, 0x1 ;  /* 0x00000001ff0c7424 */ /* 0x000fe200078e00ff */
[----:B------:R-:W-:Y:S02]  /*1820*/  ISETP.NE.AND P2, PT, R0, RZ, P3 ;  /* 0x000000ff0000720c */ /* 0x000fe40001f45270 */
[----:B------:R-:W-:Y:S02]  /*1830*/  CS2R R10, SRZ ;  /* 0x00000000000a7805 */ /* 0x000fe4000001ff00 */
[----:B------:R-:W-:Y:S01]  /*1840*/  PLOP3.LUT P1, PT, P1, PT, PT, 0x8, 0x80 ;  /* 0x000000000080781c */ /* 0x000fe20000f2e170 */
[----:B------:R-:W-:Y:S01]  /*1850*/  IMAD.MOV.U32 R9, RZ, RZ, RZ ;  /* 0x000000ffff097224 */ /* 0x000fe200078e00ff */
[----:B------:R-:W2:Y:S01]  /*1860*/  LDCU UR38, c[0x0][0x370] ;  /* 0x00006e00ff2677ac */ /* 0x000ea20008000800 */
[----:B------:R-:W-:Y:S01]  /*1870*/  IMAD.MOV.U32 R8, RZ, RZ, 0x1 ;  /* 0x00000001ff087424 */ /* 0x000fe200078e00ff */
[----:B------:R-:W3:Y:S01]  /*1880*/  LDCU.64 UR26, c[0x0][0x348] ;  /* 0x00006900ff1a77ac */ /* 0x000ee20008000a00 */
[----:B------:R-:W-:Y:S01]  /*1890*/  ULEA.HI UR42, UR22, UR44, URZ, 0x1a ;  /* 0x0000002c162a7291 */ /* 0x000fe2000f8fd0ff */
[----:B------:R-:W4:Y:S01]  /*18a0*/  LDCU UR37, c[0x0][0x374] ;  /* 0x00006e80ff2577ac */ /* 0x000f220008000800 */
[----:B-1----:R-:W-:-:S02]  /*18b0*/  UIADD3 UR5, UPT, UPT, UR6, 0x3f, URZ ;  /* 0x0000003f06057890 */ /* 0x002fc4000fffe0ff */
[----:B------:R-:W-:Y:S02]  /*18c0*/  UIADD3 UR48, UPT, UPT, UR6, 0x7e, URZ ;  /* 0x0000007e06307890 */ /* 0x000fe4000fffe0ff */
[----:B------:R-:W-:Y:S01]  /*18d0*/  USHF.R.S32.HI UR4, URZ, 0x1f, UR5 ;  /* 0x0000001fff047899 */ /* 0x000fe20008011405 */
[----:B------:R-:W-:-:S03]  /*18e0*/  UMOV UR7, URZ ;  /* 0x000000ff00077c82 */ /* 0x000fc60008000000 */
[----:B------:R-:W-:Y:S02]  /*18f0*/  ULEA.HI UR4, UR4, UR5, URZ, 0x6 ;  /* 0x0000000504047291 */ /* 0x000fe4000f8f30ff */
[----:B------:R-:W-:Y:S02]  /*1900*/  UIADD3 UR5, UPT, UPT, UR6, -0x1, URZ ;  /* 0xffffffff06057890 */ /* 0x000fe4000fffe0ff */
[----:B------:R-:W-:Y:S02]  /*1910*/  USHF.R.S32.HI UR40, URZ, 0x6, UR4 ;  /* 0x00000006ff287899 */ /* 0x000fe40008011404 */
[----:B------:R-:W-:Y:S02]  /*1920*/  UISETP.GE.U32.AND UP1, UPT, UR5, -0x7f, UPT ;  /* 0xffffff810500788c */ /* 0x000fe4000bf26070 */
[----:B------:R-:W-:-:S04]  /*1930*/  UISETP.LT.U32.AND UP0, UPT, UR40, 0x6, UPT ;  /* 0x000000062800788c */ /* 0x000fc8000bf01070 */
[----:B------:R-:W-:Y:S02]  /*1940*/  USEL UR39, UR40, 0x6, UP0 ;  /* 0x0000000628277887 */ /* 0x000fe40008000000 */
[----:B------:R-:W-:Y:S02]  /*1950*/  UISETP.NE.AND UP0, UPT, UR25, URZ, UPT ;  /* 0x000000ff1900728c */ /* 0x000fe4000bf05270 */
[----:B------:R-:W-:Y:S02]  /*1960*/  UIADD3 UR4, UPT, UPT, UR39, -0x1, URZ ;  /* 0xffffffff27047890 */ /* 0x000fe4000fffe0ff */
[----:B------:R-:W-:Y:S02]  /*1970*/  @UP1 UIADD3 UR4, UPT, UPT, UR39, URZ, URZ ;  /* 0x000000ff27041290 */ /* 0x000fe4000fffe0ff */
[----:B------:R-:W-:Y:S02]  /*1980*/  USEL UR23, UR46, 0x2, UP0 ;  /* 0x000000022e177887 */ /* 0x000fe40008000000 */
[----:B------:R-:W-:-:S02]  /*1990*/  UIADD3 UR43, UPT, UPT, UR40, -UR39, URZ ;  /* 0x80000027282b7290 */ /* 0x000fc4000fffe0ff */
[----:B------:R-:W-:Y:S02]  /*19a0*/  UIADD3 UR25, UPT, UPT, UR4, 0x1, URZ ;  /* 0x0000000104197890 */ /* 0x000fe4000fffe0ff */
[----:B--234-:R-:W-:-:S12]  /*19b0*/  UIADD3 UR41, UPT, UPT, -UR4, URZ, URZ ;  /* 0x000000ff04297290 */ /* 0x01cfd8000fffe1ff */
.L_x_42:
[----:B------:R-:W-:Y:S01]  /*19c0*/  UISETP.NE.AND UP0, UPT, UR47, URZ, UPT ;  /* 0x000000ff2f00728c */ /* 0x000fe2000bf05270 */
[----:B------:R-:W1:Y:S08]  /*19d0*/  S2UR UR47, SR_CgaCtaId ;  /* 0x00000000002f79c3 */ /* 0x000e700000008800 */
[----:B------:R-:W-:Y:S05]  /*19e0*/  BRA.U UP0, `(.L_x_23) ;  /* 0x0000000100347547 */ /* 0x000fea000b800000 */
[----:B------:R-:W2:Y:S01]  /*19f0*/  S2R R0, SR_CgaCtaId ;  /* 0x0000000000007919 */ /* 0x000ea20000008800 */
[----:B------:R-:W-:-:S04]  /*1a00*/  MOV R2, 0x400 ;  /* 0x0000040000027802 */ /* 0x000fc80000000f00 */
[----:B--2---:R-:W-:Y:S02]  /*1a10*/  LEA R0, R0, R2, 0x18 ;  /* 0x0000000200007211 */ /* 0x004fe400078ec0ff */
[----:B------:R-:W-:-:S03]  /*1a20*/  SHF.L.U32 R2, R8, 0x1f, RZ ;  /* 0x0000001f08027819 */ /* 0x000fc600000006ff */
[----:B------:R-:W-:-:S04]  /*1a30*/  IMAD R0, R9, 0x8, R0 ;  /* 0x0000000809007824 */ /* 0x000fc800078e0200 */
[----:B------:R-:W2:Y:S02]  /*1a40*/  SYNCS.PHASECHK.TRANS64.TRYWAIT P0, [R0+URZ+0x120], R2 ;  /* 0x00012002000075a7 */ /* 0x000ea400080011ff */
[----:B--2---:R-:W-:Y:S05]  /*1a50*/  @!P0 BRA `(.L_x_24) ;  /* 0x0000007400388947 */ /* 0x004fea0003800000 */
.L_x_151:
[----:B------:R-:W-:Y:S01]  /*1a60*/  VIADD R9, R9, 0x1 ;  /* 0x0000000109097836 */ /* 0x000fe20000000000 */
[----:B------:R2:W-:Y:S04]  /*1a70*/  SYNCS.ARRIVE.TRANS64.A1T0 RZ, [R0+URZ+0x110], RZ ;  /* 0x000110ff00ff79a7 */ /* 0x0005e800081000ff */
[----:B------:R-:W-:-:S04]  /*1a80*/  ISETP.NE.AND P0, PT, R9, 0x2, PT ;  /* 0x000000020900780c */ /* 0x000fc80003f05270 */
[----:B------:R-:W-:Y:S02]  /*1a90*/  SEL R9, R9, RZ, P0 ;  /* 0x000000ff09097207 */ /* 0x000fe40000000000 */
[----:B--2---:R-:W-:-:S04]  /*1aa0*/  SEL R0, RZ, 0x1, P0 ;  /* 0x00000001ff007807 */ /* 0x004fc80000000000 */
[----:B------:R-:W-:-:S07]  /*1ab0*/  LOP3.LUT R8, R8, R0, RZ, 0x3c, !PT ;  /* 0x0000000008087212 */ /* 0x000fce00078e3cff */
.L_x_23:
[----:B------:R-:W-:Y:S01]  /*1ac0*/  UMOV UR6, 0x400 ;  /* 0x0000040000067882 */ /* 0x000fe20000000000 */
[----:B------:R-:W-:Y:S01]  /*1ad0*/  SHF.L.U32 R0, R12, 0x1f, RZ ;  /* 0x0000001f0c007819 */ /* 0x000fe200000006ff */
[----:B-1----:R-:W-:Y:S02]  /*1ae0*/  ULEA UR6, UR47, UR6, 0x18 ;  /* 0x000000062f067291 */ /* 0x002fe4000f8ec0ff */
[----:B------:R-:W-:Y:S02]  /*1af0*/  UISETP.GE.U32.AND UP0, UPT, UR48, 0x7f, UPT ;  /* 0x0000007f3000788c */ /* 0x000fe4000bf06070 */
[----:B------:R-:W-:Y:S02]  /*1b00*/  ULEA UR4, UR7, UR6, 0x3 ;  /* 0x0000000607047291 */ /* 0x000fe4000f8e18ff */
[----:B------:R-:W-:Y:S01]  /*1b10*/  ULEA UR11, UR24, UR44, 0x7 ;  /* 0x0000002c180b7291 */ /* 0x000fe2000f8e38ff */
[----:B------:R-:W-:-:S06]  /*1b20*/  UMOV UR13, URZ ;  /* 0x000000ff000d7c82 */ /* 0x000fcc0008000000 */
[----:B------:R1:W2:Y:S01]  /*1b30*/  SYNCS.PHASECHK.TRANS64.TRYWAIT P0, [UR4+0x30], R0 ;  /* 0x00003000ff0075a7 */ /* 0x0002a20008001104 */
[----:B------:R-:W-:-:S04]  /*1b40*/  ULEA.HI UR4, UR20, UR20, URZ, 0x1 ;  /* 0x0000001414047291 */ /* 0x000fc8000f8f08ff */
[----:B------:R-:W-:-:S04]  /*1b50*/  USHF.L.U32 UR4, UR4, 0x6, URZ ;  /* 0x0000000604047899 */ /* 0x000fc800080006ff */
[----:B------:R-:W-:-:S04]  /*1b60*/  ULOP3.LUT UR35, UR4, 0xffffff80, URZ, 0xc0, !UPT ;  /* 0xffffff8004237892 */ /* 0x000fc8000f8ec0ff */
[----:B------:R-:W-:Y:S01]  /*1b70*/  UIADD3 UR35, UPT, UPT, UR42, UR35, URZ ;  /* 0x000000232a237290 */ /* 0x000fe2000fffe0ff */
[----:B------:R-:W-:Y:S11]  /*1b80*/  BRA.U !UP0, `(.L_x_25) ;  /* 0x0000000108c47547 */ /* 0x000ff6000b800000 */
[----:B------:R-:W-:Y:S01]  /*1b90*/  UMOV UR16, UR41 ;  /* 0x0000002900107c82 */ /* 0x000fe20008000000 */
[----:B------:R-:W-:Y:S01]  /*1ba0*/  UMOV UR4, UR7 ;  /* 0x0000000700047c82 */ /* 0x000fe20008000000 */
[----:B------:R-:W-:-:S05]  /*1bb0*/  UMOV UR34, URZ ;  /* 0x000000ff00227c82 */ /* 0x000fca0008000000 */
.L_x_31:
[----:B------:R-:W-:Y:S01]  /*1bc0*/  ULEA UR33, UR4, UR6, 0x3 ;  /* 0x0000000604217291 */ /* 0x000fe2000f8e18ff */
[----:B------:R-:W-:Y:S01]  /*1bd0*/  @P3 MOV R2, 0x8000 ;  /* 0x0000800000023802 */ /* 0x000fe20000000f00 */
[----:B--234-:R-:W-:Y:S10]  /*1be0*/  @P0 BRA `(.L_x_26) ;  /* 0x00000000000c0947 */ /* 0x01cff40003800000 */
[----:B------:R-:W-:-:S04]  /*1bf0*/  SHF.L.U32 R3, R12, 0x1f, RZ ;  /* 0x0000001f0c037819 */ /* 0x000fc800000006ff */
[----:B------:R-:W2:Y:S02]  /*1c00*/  SYNCS.PHASECHK.TRANS64.TRYWAIT P0, [UR33+0x30], R3 ;  /* 0x00003003ff0075a7 */ /* 0x000ea40008001121 */
[----:B--2---:R-:W-:Y:S05]  /*1c10*/  @!P0 BRA `(.L_x_27) ;  /* 0x0000007000dc8947 */ /* 0x004fea0003800000 */
.L_x_26:
[----:B------:R2:W-:Y:S01]  /*1c20*/  @P3 SYNCS.ARRIVE.TRANS64 RZ, [UR33], R2 ;  /* 0x00000002ffff39a7 */ /* 0x0005e20008000021 */
[----:B------:R-:W-:Y:S02]  /*1c30*/  ULOP3.LUT UR5, UR23, 0x2, URZ, 0xfc, !UPT ;  /* 0x0000000217057892 */ /* 0x000fe4000f8efcff */
[----:B------:R-:W-:Y:S02]  /*1c40*/  UIADD3 UR16, UPT, UPT, UR16, 0x1, URZ ;  /* 0x0000000110107890 */ /* 0x000fe4000fffe0ff */
[----:B------:R-:W-:Y:S02]  /*1c50*/  UISETP.NE.AND UP0, UPT, UR5, 0x2, UPT ;  /* 0x000000020500788c */ /* 0x000fe4000bf05270 */
[----:B------:R-:W-:-:S07]  /*1c60*/  UISETP.NE.AND UP2, UPT, UR16, 0x1, UPT ;  /* 0x000000011000788c */ /* 0x000fce000bf45270 */
[----:B------:R-:W-:Y:S05]  /*1c70*/  BRA.U UP0, `(.L_x_28) ;  /* 0x0000000100047547 */ /* 0x000fea000b800000 */
[----:B------:R-:W-:Y:S05]  /*1c80*/  BPT.TRAP 0x1 ;  /* 0x000000040000795c */ /* 0x000fea0000300000 */
.L_x_28:
[----:B------:R-:W-:Y:S04]  /*1c90*/  BSSY.RECONVERGENT B0, `(.L_x_29) ;  /* 0x0000003000007945 */ /* 0x000fe80003800200 */
[----:B------:R-:W-:Y:S05]  /*1ca0*/  @!P2 BRA `(.L_x_30) ;  /* 0x000000000004a947 */ /* 0x000fea0003800000 */
[----:B------:R-:W-:Y:S05]  /*1cb0*/  BPT.TRAP 0x1 ;  /* 0x000000040000795c */ /* 0x000fea0000300000 */
.L_x_30:
[----:B------:R-:W-:Y:S05]  /*1cc0*/  BSYNC.RECONVERGENT B0 ;  /* 0x0000000000007941 */ /* 0x000fea0003800200 */
.L_x_29:
[----:B------:R-:W-:Y:S02]  /*1cd0*/  UIADD3 UR5, UPT, UPT, UR4, 0x1, URZ ;  /* 0x0000000104057890 */ /* 0x000fe4000fffe0ff */
[----:B------:R-:W-:Y:S02]  /*1ce0*/  UIADD3 UR14, UP1, UPT, UR26, 0x80, URZ ;  /* 0x000000801a0e7890 */ /* 0x000fe4000ff3e0ff */
[----:B------:R-:W-:Y:S02]  /*1cf0*/  UISETP.NE.AND UP0, UPT, UR5, 0x6, UPT ;  /* 0x000000060500788c */ /* 0x000fe4000bf05270 */
[----:B------:R-:W-:Y:S02]  /*1d00*/  ULOP3.LUT UR33, UR33, 0xfefffff8, URZ, 0xc0, !UPT ;  /* 0xfefffff821217892 */ /* 0x000fe4000f8ec0ff */
[----:B------:R-:W-:Y:S02]  /*1d10*/  USEL UR8, URZ, 0x1, UP0 ;  /* 0x00000001ff087887 */ /* 0x000fe40008000000 */
[----:B------:R-:W-:-:S02]  /*1d20*/  USEL UR7, UR5, URZ, UP0 ;  /* 0x000000ff05077287 */ /* 0x000fc40008000000 */
[----:B------:R-:W-:Y:S02]  /*1d30*/  UIADD3.X UR15, UPT, UPT, URZ, UR27, URZ, UP1, !UPT ;  /* 0x0000001bff0f7290 */ /* 0x000fe40008ffe4ff */
[----:B------:R-:W-:Y:S01]  /*1d40*/  ULEA UR5, UR7, UR6, 0x3 ;  /* 0x0000000607057291 */ /* 0x000fe2000f8e18ff */
[----:B------:R-:W-:Y:S01]  /*1d50*/  LOP3.LUT R12, R12, UR8, RZ, 0x3c, !PT ;  /* 0x000000080c0c7c12 */ /* 0x000fe2000f8e3cff */
[----:B------:R-:W-:Y:S02]  /*1d60*/  USHF.L.U32 UR8, UR4, 0xd, URZ ;  /* 0x0000000d04087899 */ /* 0x000fe400080006ff */
[----:B------:R-:W-:Y:S01]  /*1d70*/  UIADD3 UR4, UP0, UPT, UR26, 0x180, URZ ;  /* 0x000001801a047890 */ /* 0x000fe2000ff1e0ff */
[----:B-1----:R-:W-:Y:S01]  /*1d80*/  SHF.L.U32 R0, R12, 0x1f, RZ ;  /* 0x0000001f0c007819 */ /* 0x002fe200000006ff */
[----:B------:R-:W-:Y:S02]  /*1d90*/  ULEA UR32, UR22, UR8, 0x1 ;  /* 0x0000000816207291 */ /* 0x000fe4000f8e08ff */
[----:B------:R-:W-:Y:S01]  /*1da0*/  UPRMT UR13, URZ, 0x5410, UR21 ;  /* 0x00005410ff0d7896 */ /* 0x000fe20008000015 */
[----:B------:R3:W4:Y:S01]  /*1db0*/  SYNCS.PHASECHK.TRANS64.TRYWAIT P0, [UR5+0x30], R0 ;  /* 0x00003000ff0075a7 */ /* 0x0007220008001105 */
[----:B------:R-:W-:-:S02]  /*1dc0*/  UIADD3 UR32, UPT, UPT, UR6, 0x4300, UR32 ;  /* 0x0000430006207890 */ /* 0x000fc4000fffe020 */
[----:B------:R-:W-:Y:S02]  /*1dd0*/  UIADD3 UR8, UPT, UPT, UR6, 0x10300, UR8 ;  /* 0x0001030006087890 */ /* 0x000fe4000fffe008 */
[----:B------:R-:W-:Y:S01]  /*1de0*/  UIADD3.X UR5, UPT, UPT, URZ, UR27, URZ, UP0, !UPT ;  /* 0x0000001bff057290 */ /* 0x000fe200087fe4ff */
[----:B------:R-:W-:Y:S01]  /*1df0*/  UMOV UR18, 0x0 ;  /* 0x0000000000127882 */ /* 0x000fe20000000000 */
[----:B------:R-:W-:Y:S01]  /*1e00*/  UMOV UR19, 0x10000000 ;  /* 0x1000000000137882 */ /* 0x000fe20000000000 */
[----:B------:R-:W-:Y:S01]  /*1e10*/  UMOV UR10, UR34 ;  /* 0x00000022000a7c82 */ /* 0x000fe20008000000 */
[----:B------:R-:W-:Y:S01]  /*1e20*/  UMOV UR12, UR36 ;  /* 0x00000024000c7c82 */ /* 0x000fe20008000000 */
[----:B------:R-:W-:Y:S01]  /*1e30*/  UMOV UR9, UR33 ;  /* 0x0000002100097c82 */ /* 0x000fe20008000000 */
[----:B------:R1:W-:Y:S03]  /*1e40*/  UTMALDG.3D.MULTICAST.2CTA [UR32], [UR14], UR13, desc[UR18] ;  /* 0x000012200e0073b4 */ /* 0x0003e6000821180d */
[----:B------:R2:W-:Y:S01]  /*1e50*/  UTMALDG.3D.2CTA [UR8], [UR4], desc[UR18] ;  /* 0x00001208040075b4 */ /* 0x0005e20008211000 */
[----:B-1----:R-:W-:Y:S01]  /*1e60*/  UIADD3 UR34, UPT, UPT, UR34, 0x40, URZ ;  /* 0x0000004022227890 */ /* 0x002fe2000fffe0ff */
[----:B------:R-:W-:Y:S01]  /*1e70*/  UMOV UR13, UR25 ;  /* 0x00000019000d7c82 */ /* 0x000fe20008000000 */
[----:B--2---:R-:W-:Y:S01]  /*1e80*/  UMOV UR4, UR7 ;  /* 0x0000000700047c82 */ /* 0x004fe20008000000 */
[----:B------:R-:W-:Y:S09]  /*1e90*/  BRA.U UP2, `(.L_x_31) ;  /* 0xfffffffd02487547 */ /* 0x000ff2000b83ffff */
.L_x_25:
[----:B------:R-:W-:Y:S01]  /*1ea0*/  ULEA UR4, UR7, UR6, 0x3 ;  /* 0x0000000607047291 */ /* 0x000fe2000f8e18ff */
[----:B-1-3--:R-:W-:Y:S01]  /*1eb0*/  SHF.L.U32 R0, R12, 0x1f, RZ ;  /* 0x0000001f0c007819 */ /* 0x00afe200000006ff */
[----:B------:R-:W-:Y:S01]  /*1ec0*/  @!P1 SYNCS.ARRIVE.TRANS64.A1T0 RZ, [UR6+0xa8], RZ ;  /* 0x0000a8ffffff99a7 */ /* 0x000fe20008100006 */
[----:B------:R-:W-:-:S06]  /*1ed0*/  UISETP.GT.AND UP0, UPT, UR40, UR39, UPT ;  /* 0x000000272800728c */ /* 0x000fcc000bf04270 */
[----:B--2-4-:R1:W2:Y:S03]  /*1ee0*/  SYNCS.PHASECHK.TRANS64.TRYWAIT P0, [UR4+0x30], R0 ;  /* 0x00003000ff0075a7 */ /* 0x0142a60008001104 */
[----:B------:R-:W-:Y:S05]  /*1ef0*/  BRA.U !UP0, `(.L_x_32) ;  /* 0x0000000108c47547 */ /* 0x000fea000b800000 */
[----:B------:R-:W-:Y:S01]  /*1f00*/  UIADD3 UR24, UPT, UPT, UR43, UR13, URZ ;  /* 0x0000000d2b187290 */ /* 0x000fe2000fffe0ff */
[----:B------:R-:W-:-:S11]  /*1f10*/  UMOV UR4, UR7 ;  /* 0x0000000700047c82 */ /* 0x000fd60008000000 */
.L_x_38:
[----:B------:R-:W-:Y:S01]  /*1f20*/  ULEA UR17, UR4, UR6, 0x3 ;  /* 0x0000000604117291 */ /* 0x000fe2000f8e18ff */
[----:B--2---:R-:W-:Y:S01]  /*1f30*/  @P3 MOV R2, 0x8000 ;  /* 0x0000800000023802 */ /* 0x004fe20000000f00 */
[----:B--2-4-:R-:W-:Y:S10]  /*1f40*/  @P0 BRA `(.L_x_33) ;  /* 0x00000000000c0947 */ /* 0x014ff40003800000 */
[----:B------:R-:W-:-:S04]  /*1f50*/  SHF.L.U32 R3, R12, 0x1f, RZ ;  /* 0x0000001f0c037819 */ /* 0x000fc800000006ff */
[----:B------:R-:W2:Y:S02]  /*1f60*/  SYNCS.PHASECHK.TRANS64.TRYWAIT P0, [UR17+0x30], R3 ;  /* 0x00003003ff0075a7 */ /* 0x000ea40008001111 */
[----:B--2---:R-:W-:Y:S05]  /*1f70*/  @!P0 BRA `(.L_x_34) ;  /* 0x00000070001c8947 */ /* 0x004fea0003800000 */
.L_x_33:
[----:B------:R2:W-:Y:S01]  /*1f80*/  @P3 SYNCS.ARRIVE.TRANS64 RZ, [UR17], R2 ;  /* 0x00000002ffff39a7 */ /* 0x0005e20008000011 */
[----:B------:R-:W-:-:S04]  /*1f90*/  ULOP3.LUT UR5, UR23, 0x2, URZ, 0xfc, !UPT ;  /* 0x0000000217057892 */ /* 0x000fc8000f8efcff */
[----:B------:R-:W-:-:S09]  /*1fa0*/  UISETP.NE.AND UP0, UPT, UR5, 0x2, UPT ;  /* 0x000000020500788c */ /* 0x000fd2000bf05270 */
[----:B------:R-:W-:Y:S05]  /*1fb0*/  BRA.U UP0, `(.L_x_35) ;  /* 0x0000000100047547 */ /* 0x000fea000b800000 */
[----:B------:R-:W-:Y:S05]  /*1fc0*/  BPT.TRAP 0x1 ;  /* 0x000000040000795c */ /* 0x000fea0000300000 */
.L_x_35:
[----:B------:R-:W-:Y:S04]  /*1fd0*/  BSSY.RECONVERGENT B0, `(.L_x_36) ;  /* 0x0000003000007945 */ /* 0x000fe80003800200 */
[----:B------:R-:W-:Y:S05]  /*1fe0*/  @!P2 BRA `(.L_x_37) ;  /* 0x000000000004a947 */ /* 0x000fea0003800000 */
[----:B------:R-:W-:Y:S05]  /*1ff0*/  BPT.TRAP 0x1 ;  /* 0x000000040000795c */ /* 0x000fea0000300000 */
.L_x_37:
[----:B------:R-:W-:Y:S05]  /*2000*/  BSYNC.RECONVERGENT B0 ;  /* 0x0000000000007941 */ /* 0x000fea0003800200 */
.L_x_36:
[----:B------:R-:W-:Y:S02]  /*2010*/  UIADD3 UR5, UPT, UPT, UR4, 0x1, URZ ;  /* 0x0000000104057890 */ /* 0x000fe4000fffe0ff */
[----:B------:R-:W-:Y:S02]  /*2020*/  USHF.L.U32 UR18, UR13, 0x6, URZ ;  /* 0x000000060d127899 */ /* 0x000fe400080006ff */
[----:B------:R-:W-:Y:S02]  /*2030*/  UISETP.NE.AND UP0, UPT, UR5, 0x6, UPT ;  /* 0x000000060500788c */ /* 0x000fe4000bf05270 */
[----:B------:R-:W-:Y:S02]  /*2040*/  ULOP3.LUT UR17, UR17, 0xfefffff8, URZ, 0xc0, !UPT ;  /* 0xfefffff811117892 */ /* 0x000fe4000f8ec0ff */
[----:B------:R-:W-:Y:S02]  /*2050*/  USEL UR8, URZ, 0x1, UP0 ;  /* 0x00000001ff087887 */ /* 0x000fe40008000000 */
[----:B------:R-:W-:-:S02]  /*2060*/  USEL UR7, UR5, URZ, UP0 ;  /* 0x000000ff05077287 */ /* 0x000fc40008000000 */
[----:B------:R-:W-:Y:S02]  /*2070*/  UIADD3 UR14, UP0, UPT, UR26, 0x180, URZ ;  /* 0x000001801a0e7890 */ /* 0x000fe4000ff1e0ff */
        /* <DEDUP_REMOVED lines=9> */
[----:B------:R-:W-:Y:S02]  /*2110*/  UIADD3.X UR5, UPT, UPT, URZ, UR27, URZ, UP1, !UPT ;  /* 0x0000001bff057290 */ /* 0x000fe40008ffe4ff */
[----:B------:R-:W-:Y:S02]  /*2120*/  UIADD3 UR8, UPT, UPT, UR6, 0x10300, UR8 ;  /* 0x0001030006087890 */ /* 0x000fe4000fffe008 */
[----:B------:R-:W-:Y:S01]  /*2130*/  UIADD3.X UR15, UPT, UPT, URZ, UR27, URZ, UP0, !UPT ;  /* 0x0000001bff0f7290 */ /* 0x000fe200087fe4ff */
[----:B------:R-:W-:Y:S01]  /*2140*/  UMOV UR28, 0x0 ;  /* 0x00000000001c7882 */ /* 0x000fe20000000000 */
[----:B------:R-:W-:Y:S01]  /*2150*/  UMOV UR29, 0x10000000 ;  /* 0x10000000001d7882 */ /* 0x000fe20000000000 */
[----:B------:R-:W-:Y:S01]  /*2160*/  UMOV UR19, UR35 ;  /* 0x0000002300137c82 */ /* 0x000fe20008000000 */
[----:B------:R-:W-:Y:S01]  /*2170*/  UMOV UR20, UR36 ;  /* 0x0000002400147c82 */ /* 0x000fe20008000000 */
[----:B------:R-:W-:Y:S01]  /*2180*/  UMOV UR12, UR36 ;  /* 0x00000024000c7c82 */ /* 0x000fe20008000000 */
[----:B------:R1:W-:Y:S01]  /*2190*/  UTMALDG.3D.MULTICAST.2CTA [UR16], [UR4], UR10, desc[UR28] ;  /* 0x00001c10040073b4 */ /* 0x0003e2000821180a */
[----:B------:R-:W-:Y:S01]  /*21a0*/  UMOV UR9, UR17 ;  /* 0x0000001100097c82 */ /* 0x000fe20008000000 */
[----:B------:R-:W-:-:S04]  /*21b0*/  UIADD3 UR13, UPT, UPT, UR13, 0x1, URZ ;  /* 0x000000010d0d7890 */ /* 0x000fc8000fffe0ff */
[----:B------:R-:W-:Y:S01]  /*21c0*/  UISETP.NE.AND UP0, UPT, UR13, UR24, UPT ;  /* 0x000000180d00728c */ /* 0x000fe2000bf05270 */
[----:B-1----:R-:W-:Y:S01]  /*21d0*/  UMOV UR10, UR18 ;  /* 0x00000012000a7c82 */ /* 0x002fe20008000000 */
[----:B------:R-:W-:Y:S01]  /*21e0*/  UMOV UR4, UR7 ;  /* 0x0000000700047c82 */ /* 0x000fe20008000000 */
[----:B------:R3:W-:Y:S06]  /*21f0*/  UTMALDG.3D.2CTA [UR8], [UR14], desc[UR28] ;  /* 0x00001c080e0075b4 */ /* 0x0007ec0008211000 */
[----:B---3--:R-:W-:Y:S05]  /*2200*/  BRA.U UP0, `(.L_x_38) ;  /* 0xfffffffd00447547 */ /* 0x008fea000b83ffff */
.L_x_32:
[C---:B------:R-:W-:Y:S01]  /*2210*/  LEA R3, R11.reuse, UR6, 0x3 ;  /* 0x000000060b037c11 */ /* 0x040fe2000f8e18ff */
[----:B------:R-:W-:Y:S01]  /*2220*/  NOP ;  /* 0x0000000000007918 */ /* 0x000fe20000000000 */
[----:B-1----:R-:W-:Y:S02]  /*2230*/  SHF.L.U32 R0, R10, 0x1f, RZ ;  /* 0x0000001f0a007819 */ /* 0x002fe400000006ff */
[----:B------:R-:W-:Y:S02]  /*2240*/  LEA R4, R11, UR6, 0x4 ;  /* 0x000000060b047c11 */ /* 0x000fe4000f8e20ff */
[----:B--2-4-:R-:W1:Y:S02]  /*2250*/  SYNCS.PHASECHK.TRANS64.TRYWAIT P0, [R3+URZ+0xb0], R0 ;  /* 0x0000b000030075a7 */ /* 0x014e6400080011ff */
[----:B-1----:R-:W-:Y:S05]  /*2260*/  @!P0 BRA `(.L_x_39) ;  /* 0x0000006c00788947 */ /* 0x002fea0003800000 */
.L_x_154:
[----:B------:R-:W2:Y:S01]  /*2270*/  LDS.128 R4, [R4+0x140] ;  /* 0x0001400004047984 */ /* 0x000ea20000000c00 */
[----:B------:R-:W-:Y:S01]  /*2280*/  UISETP.GE.AND UP0, UPT, UR45, 0x1, UPT ;  /* 0x000000012d00788c */ /* 0x000fe2000bf06270 */
[----:B------:R-:W-:Y:S01]  /*2290*/  @!PT LDS RZ, [RZ] ;  /* 0x00000000fffff984 */ /* 0x000fe20000000800 */
[----:B------:R-:W-:Y:S01]  /*22a0*/  @!PT LDS RZ, [RZ] ;  /* 0x00000000fffff984 */ /* 0x000fe20000000800 */
[----:B------:R-:W-:Y:S01]  /*22b0*/  @!PT LDS RZ, [RZ] ;  /* 0x00000000fffff984 */ /* 0x000fe20000000800 */
[----:B------:R-:W-:Y:S01]  /*22c0*/  @!PT LDS RZ, [RZ] ;  /* 0x00000000fffff984 */ /* 0x000fe20000000800 */
[----:B------:R3:W-:Y:S06]  /*22d0*/  MEMBAR.ALL.CTA ;  /* 0x0000000000007992 */ /* 0x0007ec0000008000 */
[----:B---3--:R-:W3:Y:S01]  /*22e0*/  FENCE.VIEW.ASYNC.S ;  /* 0x00000000000073c6 */ /* 0x008ee20000000000 */
[----:B--2---:R-:W-:-:S13]  /*22f0*/  LOP3.LUT P0, RZ, R6, 0x1, RZ, 0xc0, !PT ;  /* 0x0000000106ff7812 */ /* 0x004fda000780c0ff */
[----:B---3--:R-:W-:Y:S01]  /*2300*/  VOTEU.ANY UP1, P0 ;  /* 0x0000000000ff7886 */ /* 0x008fe20000020100 */
[----:B------:R-:W-:-:S13]  /*2310*/  PLOP3.LUT P0, PT, PT, PT, UP1, 0x80, 0x8 ;  /* 0x000000000008781c */ /* 0x000fda0003f0f018 */
[----:B-1----:R-:W-:Y:S02]  /*2320*/  @P0 LOP3.LUT R0, R5, 0xffff, RZ, 0xc0, !PT ;  /* 0x0000ffff05000812 */ /* 0x002fe400078ec0ff */
[----:B------:R-:W-:Y:S02]  /*2330*/  @P0 MOV R2, R4 ;  /* 0x0000000400020202 */ /* 0x000fe40000000f00 */
[----:B------:R-:W-:Y:S01]  /*2340*/  @P0 R2UR UR5, R0 ;  /* 0x00000000000502ca */ /* 0x000fe200000e0000 */
[----:B------:R-:W-:Y:S01]  /*2350*/  VIADD R0, R3, 0xc0 ;  /* 0x000000c003007836 */ /* 0x000fe20000000000 */
[----:B------:R-:W-:Y:S02]  /*2360*/  @P0 SHF.R.U32.HI R4, RZ, 0x10, R5 ;  /* 0x00000010ff040819 */ /* 0x000fe40000011605 */
[----:B------:R-:W-:Y:S02]  /*2370*/  @P0 R2UR UR8, R2 ;  /* 0x00000000020802ca */ /* 0x000fe400000e0000 */
[----:B------:R-:W-:-:S02]  /*2380*/  PRMT R0, RZ, 0x654, R0 ;  /* 0x00000654ff007816 */ /* 0x000fc40000000000 */
[----:B------:R-:W-:Y:S02]  /*2390*/  @P0 R2UR UR4, R4 ;  /* 0x00000000040402ca */ /* 0x000fe400000e0000 */
[----:B------:R1:W-:Y:S03]  /*23a0*/  SYNCS.ARRIVE.TRANS64.RED.A1T0 RZ, [R0+URZ], RZ ;  /* 0x000000ff00ff79a7 */ /* 0x0003e600081004ff */
[----:B------:R-:W-:-:S04]  /*23b0*/  @UP1 UMOV UR30, UR5 ;  /* 0x00000005001e1c82 */ /* 0x000fc80008000000 */
[----:B------:R-:W-:-:S04]  /*23c0*/  @UP1 UMOV UR31, UR8 ;  /* 0x00000008001f1c82 */ /* 0x000fc80008000000 */
[----:B------:R-:W-:Y:S01]  /*23d0*/  @UP1 UMOV UR36, UR4 ;  /* 0x0000000400241c82 */ /* 0x000fe20008000000 */
[----:B------:R-:W-:Y:S05]  /*23e0*/  BRA.U !UP0, `(.L_x_40) ;  /* 0x0000000108d47547 */ /* 0x000fea000b800000 */
[----:B------:R-:W2:Y:S01]  /*23f0*/  LDCU.128 UR12, c[0x0][0xb10] ;  /* 0x00016200ff0c77ac */ /* 0x000ea20008000c00 */
[----:B------:R-:W3:Y:S01]  /*2400*/  LDCU UR24, c[0x0][0xb20] ;  /* 0x00016400ff1877ac */ /* 0x000ee20008000800 */
[----:B------:R-:W4:Y:S01]  /*2410*/  LDCU UR20, c[0x0][0xb0c] ;  /* 0x00016180ff1477ac */ /* 0x000f220008000800 */
[----:B------:R-:W1:Y:S01]  /*2420*/  LDCU.64 UR10, c[0x0][0xb28] ;  /* 0x00016500ff0a77ac */ /* 0x000e620008000a00 */
[----:B------:R-:W-:Y:S02]  /*2430*/  UISETP.NE.AND UP3, UPT, UR45, 0x1, UPT ;  /* 0x000000012d00788c */ /* 0x000fe4000bf65270 */
[----:B--2---:R-:W-:Y:S02]  /*2440*/  UIMAD.WIDE.U32 UR8, UR37, UR15, URZ ;  /* 0x0000000f250872a5 */ /* 0x004fe4000f8e00ff */
[----:B------:R-:W-:Y:S02]  /*2450*/  UIMAD.WIDE.U32 UR4, UR38, UR12, URZ ;  /* 0x0000000c260472a5 */ /* 0x000fe4000f8e00ff */
[----:B------:R-:W-:-:S02]  /*2460*/  UISETP.NE.AND UP0, UPT, UR14, 0x1, UPT ;  /* 0x000000010e00788c */ /* 0x000fc4000bf05270 */
[----:B------:R-:W-:Y:S01]  /*2470*/  UIMAD.WIDE.U32 UR28, UR30, UR15, URZ ;  /* 0x0000000f1e1c72a5 */ /* 0x000fe2000f8e00ff */
[----:B------:R-:W-:Y:S02]  /*2480*/  UMOV UR8, UR9 ;  /* 0x0000000900087c82 */ /* 0x000fe40008000000 */
[----:B------:R-:W-:Y:S01]  /*2490*/  UMOV UR4, UR5 ;  /* 0x0000000500047c82 */ /* 0x000fe20008000000 */
[----:B---3--:R-:W-:Y:S02]  /*24a0*/  USHF.R.U32.HI UR8, URZ, UR24, UR8 ;  /* 0x00000018ff087299 */ /* 0x008fe40008011608 */
[----:B----4-:R-:W-:Y:S02]  /*24b0*/  UISETP.NE.AND UP2, UPT, UR20, 0x1, UPT ;  /* 0x000000011400788c */ /* 0x010fe4000bf45270 */
[----:B------:R-:W-:Y:S02]  /*24c0*/  USHF.R.U32.HI UR4, URZ, UR13, UR4 ;  /* 0x0000000dff047299 */ /* 0x000fe40008011604 */
[----:B------:R-:W-:-:S02]  /*24d0*/  USEL UR5, UR37, UR8, !UP0 ;  /* 0x0000000825057287 */ /* 0x000fc4000c000000 */
[----:B------:R-:W-:Y:S02]  /*24e0*/  USEL UR8, UR38, UR4, !UP2 ;  /* 0x0000000426087287 */ /* 0x000fe4000d000000 */
[----:B-1----:R-:W-:Y:S01]  /*24f0*/  UIMAD.WIDE.U32 UR16, UR5, UR10, URZ ;  /* 0x0000000a051072a5 */ /* 0x002fe2000f8e00ff */
[----:B------:R-:W-:Y:S01]  /*2500*/  UMOV UR4, UR29 ;  /* 0x0000001d00047c82 */ /* 0x000fe20008000000 */
[----:B------:R-:W-:Y:S02]  /*2510*/  UIMAD.WIDE.U32 UR18, UR31, UR12, URZ ;  /* 0x0000000c1f1272a5 */ /* 0x000fe4000f8e00ff */
[----:B------:R-:W-:-:S03]  /*2520*/  UIMAD.WIDE.U32 UR28, UR8, UR10, URZ ;  /* 0x0000000a081c72a5 */ /* 0x000fc6000f8e00ff */
[----:B------:R-:W-:Y:S01]  /*2530*/  UMOV UR16, UR17 ;  /* 0x0000001100107c82 */ /* 0x000fe20008000000 */
[----:B------:R-:W-:Y:S02]  /*2540*/  USHF.R.U32.HI UR4, URZ, UR24, UR4 ;  /* 0x00000018ff047299 */ /* 0x000fe40008011604 */
[----:B------:R-:W-:Y:S01]  /*2550*/  @UP3 USHF.R.U32.HI UR5, URZ, UR11, UR16 ;  /* 0x0000000bff053299 */ /* 0x000fe20008011610 */
[----:B------:R-:W-:Y:S01]  /*2560*/  UMOV UR18, UR19 ;  /* 0x0000001300127c82 */ /* 0x000fe20008000000 */
[----:B------:R-:W-:Y:S01]  /*2570*/  UMOV UR28, UR29 ;  /* 0x0000001d001c7c82 */ /* 0x000fe20008000000 */
[----:B------:R-:W-:Y:S02]  /*2580*/  USHF.R.U32.HI UR13, URZ, UR13, UR18 ;  /* 0x0000000dff0d7299 */ /* 0x000fe40008011612 */
[----:B------:R-:W-:Y:S02]  /*2590*/  USEL UR4, UR30, UR4, !UP0 ;  /* 0x000000041e047287 */ /* 0x000fe4000c000000 */
[----:B------:R-:W-:-:S02]  /*25a0*/  @UP3 USHF.R.U32.HI UR8, URZ, UR11, UR28 ;  /* 0x0000000bff083299 */ /* 0x000fc4000801161c */
[----:B------:R-:W-:Y:S02]  /*25b0*/  UIMAD UR9, UR45, UR5, URZ ;  /* 0x000000052d0972a4 */ /* 0x000fe4000f8e02ff */
[----:B------:R-:W-:Y:S02]  /*25c0*/  USEL UR5, UR31, UR13, !UP2 ;  /* 0x0000000d1f057287 */ /* 0x000fe4000d000000 */
[----:B------:R-:W-:Y:S02]  /*25d0*/  UIMAD UR12, UR45, UR8, URZ ;  /* 0x000000082d0c72a4 */ /* 0x000fe4000f8e02ff */
[----:B------:R-:W-:Y:S02]  /*25e0*/  UISETP.GE.AND UP0, UPT, UR4, UR9, UPT ;  /* 0x000000090400728c */ /* 0x000fe4000bf06270 */
[----:B------:R-:W-:Y:S02]  /*25f0*/  UIMAD.WIDE.U32 UR16, UR4, UR10, URZ ;  /* 0x0000000a041072a5 */ /* 0x000fe4000f8e00ff */
[----:B------:R-:W-:-:S02]  /*2600*/  UISETP.GE.OR UP0, UPT, UR5, UR12, UP0 ;  /* 0x0000000c0500728c */ /* 0x000fc40008706670 */
        /* <DEDUP_REMOVED lines=19> */
.L_x_40:
[----:B------:R-:W2:Y:S02]  /*2740*/  LDCU UR4, c[0x0][0xb30] ;  /* 0x00016600ff0477ac */ /* 0x000ea40008000800 */
[----:B--2---:R-:W-:-:S09]  /*2750*/  UISETP.NE.AND UP0, UPT, UR4, 0x1, UPT ;  /* 0x000000010400788c */ /* 0x004fd2000bf05270 */
[----:B------:R-:W-:Y:S05]  /*2760*/  BRA.U UP0, `(.L_x_41) ;  /* 0x0000000100447547 */ /* 0x000fea000b800000 */
[----:B------:R-:W2:Y:S01]  /*2770*/  LDCU.128 UR12, c[0x0][0xb10] ;  /* 0x00016200ff0c77ac */ /* 0x000ea20008000c00 */
[----:B------:R-:W3:Y:S01]  /*2780*/  LDCU UR10, c[0x0][0xb0c] ;  /* 0x00016180ff0a77ac */ /* 0x000ee20008000800 */
[----:B------:R-:W4:Y:S01]  /*2790*/  LDCU UR11, c[0x0][0xb20] ;  /* 0x00016400ff0b77ac */ /* 0x000f220008000800 */
[----:B--2---:R-:W-:Y:S02]  /*27a0*/  UIMAD.WIDE.U32 UR8, UR31, UR12, URZ ;  /* 0x0000000c1f0872a5 */ /* 0x004fe4000f8e00ff */
[----:B------:R-:W-:Y:S02]  /*27b0*/  UIMAD.WIDE.U32 UR4, UR30, UR15, URZ ;  /* 0x0000000f1e0472a5 */ /* 0x000fe4000f8e00ff */
[----:B---3--:R-:W-:Y:S02]  /*27c0*/  UISETP.NE.AND UP2, UPT, UR10, 0x1, UPT ;  /* 0x000000010a00788c */ /* 0x008fe4000bf45270 */
[----:B------:R-:W-:Y:S01]  /*27d0*/  UISETP.NE.AND UP0, UPT, UR14, 0x1, UPT ;  /* 0x000000010e00788c */ /* 0x000fe2000bf05270 */
[----:B------:R-:W-:-:S02]  /*27e0*/  UMOV UR8, UR9 ;  /* 0x0000000900087c82 */ /* 0x000fc40008000000 */
[----:B------:R-:W-:Y:S01]  /*27f0*/  UMOV UR4, UR5 ;  /* 0x0000000500047c82 */ /* 0x000fe20008000000 */
[----:B------:R-:W-:Y:S02]  /*2800*/  USHF.R.U32.HI UR13, URZ, UR13, UR8 ;  /* 0x0000000dff0d7299 */ /* 0x000fe40008011608 */
[----:B----4-:R-:W-:Y:S02]  /*2810*/  USHF.R.U32.HI UR4, URZ, UR11, UR4 ;  /* 0x0000000bff047299 */ /* 0x010fe40008011604 */
[----:B------:R-:W-:Y:S02]  /*2820*/  USEL UR5, UR31, UR13, !UP2 ;  /* 0x0000000d1f057287 */ /* 0x000fe4000d000000 */
[----:B------:R-:W-:-:S04]  /*2830*/  USEL UR4, UR30, UR4, !UP0 ;  /* 0x000000041e047287 */ /* 0x000fc8000c000000 */
[----:B------:R-:W-:Y:S02]  /*2840*/  UIADD3 UR8, UPT, UPT, UR5, -UR4, URZ ;  /* 0x8000000405087290 */ /* 0x000fe4000fffe0ff */
[----:B------:R-:W-:Y:S02]  /*2850*/  UIADD3 UR4, UPT, UPT, -UR5, UR4, URZ ;  /* 0x0000000405047290 */ /* 0x000fe4000fffe1ff */
[----:B------:R-:W-:Y:S02]  /*2860*/  UIMAD UR30, UR8, UR14, UR30 ;  /* 0x0000000e081e72a4 */ /* 0x000fe4000f8e021e */
[----:B------:R-:W-:-:S12]  /*2870*/  UIMAD UR31, UR4, UR10, UR31 ;  /* 0x0000000a041f72a4 */ /* 0x000fd8000f8e021f */
.L_x_41:
[----:B------:R-:W-:Y:S01]  /*2880*/  VIADD R11, R11, 0x1 ;  /* 0x000000010b0b7836 */ /* 0x000fe20000000000 */
[----:B------:R-:W-:Y:S01]  /*2890*/  R2UR UR4, R50 ;  /* 0x00000000320472ca */ /* 0x000fe200000e0000 */
[----:B------:R-:W-:Y:S01]  /*28a0*/  UIADD3 UR24, UPT, UPT, UR30, UR63, URZ ;  /* 0x0000003f1e187290 */ /* 0x000fe2000fffe0ff */
[----:B------:R-:W-:Y:S02]  /*28b0*/  PLOP3.LUT P1, PT, PT, PT, PT, 0x80, 0x8 ;  /* 0x000000000008781c */ /* 0x000fe40003f2f070 */
[----:B------:R-:W-:-:S04]  /*28c0*/  ISETP.NE.AND P0, PT, R11, 0x2, PT ;  /* 0x000000020b00780c */ /* 0x000fc80003f05270 */
[----:B-1----:R-:W-:Y:S02]  /*28d0*/  SEL R0, RZ, 0x1, P0 ;  /* 0x00000001ff007807 */ /* 0x002fe40000000000 */
[----:B------:R-:W-:Y:S02]  /*28e0*/  SEL R11, R11, RZ, P0 ;  /* 0x000000ff0b0b7207 */ /* 0x000fe40000000000 */
[----:B------:R-:W-:Y:S01]  /*28f0*/  LOP3.LUT R10, R10, R0, RZ, 0x3c, !PT ;  /* 0x000000000a0a7212 */ /* 0x000fe200078e3cff */
[----:B------:R-:W-:Y:S01]  /*2900*/  UIADD3 UR20, UPT, UPT, UR31, UR4, URZ ;  /* 0x000000041f147290 */ /* 0x000fe2000fffe0ff */
[----:B------:R-:W-:Y:S11]  /*2910*/  BRA.U UP1, `(.L_x_42) ;  /* 0xfffffff101287547 */ /* 0x000ff6000b83ffff */
[----:B------:R-:W-:Y:S01]  /*2920*/  UIADD3 UR8, UPT, UPT, UR6, 0x30, URZ ;  /* 0x0000003006087890 */ /* 0x000fe2000fffe0ff */
[----:B------:R-:W-:-:S03]  /*2930*/  SHF.L.U32 R2, R12, 0x1f, RZ ;  /* 0x0000001f0c027819 */ /* 0x000fc600000006ff */
[----:B------:R-:W-:-:S09]  /*2940*/  ULEA UR4, UR7, UR8, 0x3 ;  /* 0x0000000807047291 */ /* 0x000fd2000f8e18ff */
[----:B------:R-:W1:Y:S02]  /*2950*/  SYNCS.PHASECHK.TRANS64.TRYWAIT P0, [UR4], R2 ;  /* 0x00000002ff0075a7 */ /* 0x000e640008001104 */
[----:B-1----:R-:W-:Y:S05]  /*2960*/  @!P0 BRA `(.L_x_43) ;  /* 0x0000006400cc8947 */ /* 0x002fea0003800000 */
.L_x_156:
[----:B------:R-:W-:-:S04]  /*2970*/  UIADD3 UR4, UPT, UPT, UR7, 0x1, URZ ;  /* 0x0000000107047890 */ /* 0x000fc8000fffe0ff */
[----:B------:R-:W-:-:S04]  /*2980*/  UISETP.NE.AND UP0, UPT, UR4, 0x6, UPT ;  /* 0x000000060400788c */ /* 0x000fc8000bf05270 */
[----:B------:R-:W-:Y:S02]  /*2990*/  USEL UR6, URZ, 0x1, UP0 ;  /* 0x00000001ff067887 */ /* 0x000fe40008000000 */
[----:B------:R-:W-:-:S04]  /*29a0*/  USEL UR4, UR4, URZ, UP0 ;  /* 0x000000ff04047287 */ /* 0x000fc80008000000 */
[----:B------:R-:W-:Y:S01]  /*29b0*/  ULEA UR5, UR4, UR8, 0x3 ;  /* 0x0000000804057291 */ /* 0x000fe2000f8e18ff */
[----:B-1----:R-:W-:-:S04]  /*29c0*/  LOP3.LUT R2, R12, UR6, RZ, 0x3c, !PT ;  /* 0x000000060c027c12 */ /* 0x002fc8000f8e3cff */
[----:B------:R-:W-:-:S04]  /*29d0*/  SHF.L.U32 R3, R2, 0x1f, RZ ;  /* 0x0000001f02037819 */ /* 0x000fc800000006ff */
[----:B------:R-:W1:Y:S02]  /*29e0*/  SYNCS.PHASECHK.TRANS64.TRYWAIT P0, [UR5], R3 ;  /* 0x00000003ff0075a7 */ /* 0x000e640008001105 */
[----:B-1----:R-:W-:Y:S05]  /*29f0*/  @!P0 BRA `(.L_x_44) ;  /* 0x0000006400c08947 */ /* 0x002fea0003800000 */
.L_x_158:
[----:B------:R-:W-:-:S04]  /*2a00*/  UIADD3 UR4, UPT, UPT, UR4, 0x1, URZ ;  /* 0x0000000104047890 */ /* 0x000fc8000fffe0ff */
[----:B------:R-:W-:-:S04]  /*2a10*/  UISETP.NE.AND UP0, UPT, UR4, 0x6, UPT ;  /* 0x000000060400788c */ /* 0x000fc8000bf05270 */
[----:B------:R-:W-:Y:S02]  /*2a20*/  USEL UR6, URZ, 0x1, UP0 ;  /* 0x00000001ff067887 */ /* 0x000fe40008000000 */
[----:B------:R-:W-:-:S04]  /*2a30*/  USEL UR4, UR4, URZ, UP0 ;  /* 0x000000ff04047287 */ /* 0x000fc80008000000 */
[----:B------:R-:W-:Y:S01]  /*2a40*/  ULEA UR5, UR4, UR8, 0x3 ;  /* 0x0000000804057291 */ /* 0x000fe2000f8e18ff */
[----:B------:R-:W-:-:S04]  /*2a50*/  LOP3.LUT R2, R2, UR6, RZ, 0x3c, !PT ;  /* 0x0000000602027c12 */ /* 0x000fc8000f8e3cff */
[----:B-1----:R-:W-:-:S04]  /*2a60*/  SHF.L.U32 R3, R2, 0x1f, RZ ;  /* 0x0000001f02037819 */ /* 0x002fc800000006ff */
[----:B------:R-:W1:Y:S02]  /*2a70*/  SYNCS.PHASECHK.TRANS64.TRYWAIT P0, [UR5], R3 ;  /* 0x00000003ff0075a7 */ /* 0x000e640008001105 */
[----:B-1----:R-:W-:Y:S05]  /*2a80*/  @!P0 BRA `(.L_x_45) ;  /* 0x0000006400b48947 */ /* 0x002fea0003800000 */
.L_x_160:
        /* <DEDUP_REMOVED lines=9> */
.L_x_162:
        /* <DEDUP_REMOVED lines=9> */
.L_x_164:
[----:B------:R-:W-:-:S04]  /*2bb0*/  UIADD3 UR4, UPT, UPT, UR4, 0x1, URZ ;  /* 0x0000000104047890 */ /* 0x000fc8000fffe0ff */
[----:B------:R-:W-:-:S04]  /*2bc0*/  UISETP.NE.AND UP0, UPT, UR4, 0x6, UPT ;  /* 0x000000060400788c */ /* 0x000fc8000bf05270 */
[----:B------:R-:W-:Y:S02]  /*2bd0*/  USEL UR5, URZ, 0x1, UP0 ;  /* 0x00000001ff057887 */ /* 0x000fe40008000000 */
[----:B------:R-:W-:-:S04]  /*2be0*/  USEL UR4, UR4, URZ, UP0 ;  /* 0x000000ff04047287 */ /* 0x000fc80008000000 */
[----:B------:R-:W-:Y:S01]  /*2bf0*/  ULEA UR4, UR4, UR8, 0x3 ;  /* 0x0000000804047291 */ /* 0x000fe2000f8e18ff */
[----:B------:R-:W-:-:S04]  /*2c00*/  LOP3.LUT R2, R2, UR5, RZ, 0x3c, !PT ;  /* 0x0000000502027c12 */ /* 0x000fc8000f8e3cff */
[----:B------:R-:W-:Y:S01]  /*2c10*/  SHF.L.U32 R2, R2, 0x1f, RZ ;  /* 0x0000001f02027819 */ /* 0x000fe200000006ff */
[----:B-1----:R-:W-:-:S07]  /*2c20*/  IMAD.U32 R0, RZ, RZ, UR4 ;  /* 0x00000004ff007e24 */ /* 0x002fce000f8e00ff */
.L_x_48:
[----:B-1----:R1:W2:Y:S02]  /*2c30*/  SYNCS.PHASECHK.TRANS64.TRYWAIT P0, [R0+URZ], R2 ;  /* 0x00000002000075a7 */ /* 0x0022a400080011ff */
[----:B--2---:R-:W-:Y:S05]  /*2c40*/  @!P0 NANOSLEEP.SYNCS 0x989680 ;  /* 0x009896800000895d */ /* 0x004fea0003900000 */
[----:B------:R-:W2:Y:S02]  /*2c50*/  @!P0 SYNCS.PHASECHK.TRANS64 P0, [R0+URZ], R2 ;  /* 0x00000002000085a7 */ /* 0x000ea400080010ff */
[----:B--2---:R-:W-:Y:S05]  /*2c60*/  @P0 EXIT ;  /* 0x000000000000094d */ /* 0x004fea0003800000 */
[----:B------:R-:W-:Y:S05]  /*2c70*/  BRA `(.L_x_48) ;  /* 0xfffffffc00ec7947 */ /* 0x000fea000383ffff */
.L_x_22:
[----:B------:R-:W-:-:S04]  /*2c80*/  UISETP.NE.AND UP0, UPT, UR47, URZ, UPT ;  /* 0x000000ff2f00728c */ /* 0x000fc8000bf05270 */
[----:B------:R-:W-:-:S09]  /*2c90*/  UISETP.NE.OR UP0, UPT, UR25, 0x1, UP0 ;  /* 0x000000011900788c */ /* 0x000fd20008705670 */
[----:B------:R-:W-:Y:S05]  /*2ca0*/  BRA.U UP0, `(.L_x_49) ;  /* 0x0000000500487547 */ /* 0x000fea000b800000 */
[----:B------:R-:W-:Y:S01]  /*2cb0*/  ISETP.GE.U32.AND P2, PT, R0, 0x4, PT ;  /* 0x000000040000780c */ /* 0x000fe20003f46070 */
[----:B------:R-:W-:Y:S01]  /*2cc0*/  IMAD.MOV.U32 R12, RZ, RZ, 0x1 ;  /* 0x00000001ff0c7424 */ /* 0x000fe200078e00ff */
[----:B------:R-:W-:Y:S02]  /*2cd0*/  CS2R R10, SRZ ;  /* 0x00000000000a7805 */ /* 0x000fe4000001ff00 */
[----:B------:R-:W-:Y:S01]  /*2ce0*/  CS2R R8, SRZ ;  /* 0x0000000000087805 */ /* 0x000fe2000001ff00 */
[----:B------:R-:W-:Y:S01]  /*2cf0*/  UMOV UR6, 0x400 ;  /* 0x0000040000067882 */ /* 0x000fe20000000000 */
[----:B------:R-:W-:Y:S01]  /*2d00*/  UMOV UR5, URZ ;  /* 0x000000ff00057c82 */ /* 0x000fe20008000000 */
[----:B------:R-:W-:-:S12]  /*2d10*/  ULEA UR6, UR47, UR6, 0x18 ;  /* 0x000000062f067291 */ /* 0x000fd8000f8ec0ff */
.L_x_53:
[----:B------:R-:W-:Y:S02]  /*2d20*/  LEA R2, R8, UR6, 0x3 ;  /* 0x0000000608027c11 */ /* 0x000fe4000f8e18ff */
[----:B------:R-:W-:-:S03]  /*2d30*/  SHF.L.U32 R4, R9, 0x1f, RZ ;  /* 0x0000001f09047819 */ /* 0x000fc600000006ff */
[----:B------:R-:W-:Y:S01]  /*2d40*/  VIADD R5, R2, 0x120 ;  /* 0x0000012002057836 */ /* 0x000fe20000000000 */
[----:B------:R-:W1:Y:S02]  /*2d50*/  SYNCS.PHASECHK.TRANS64.TRYWAIT P0, [R2+URZ+0x110], R4 ;  /* 0x00011004020075a7 */ /* 0x000e6400080011ff */
[----:B-1----:R-:W-:Y:S05]  /*2d60*/  @!P0 BRA `(.L_x_50) ;  /* 0x0000006400448947 */ /* 0x002fea0003800000 */
.L_x_165:
[----:B------:R-:W-:Y:S01]  /*2d70*/  ULEA UR4, UR5, UR6, 0x3 ;  /* 0x0000000605047291 */ /* 0x000fe2000f8e18ff */
[----:B-1----:R-:W-:Y:S01]  /*2d80*/  PRMT R2, RZ, 0x654, R5 ;  /* 0x00000654ff027816 */ /* 0x002fe20000000005 */
[----:B------:R-:W-:Y:S01]  /*2d90*/  @!P2 IMAD.MOV.U32 R4, RZ, RZ, 0x10 ;  /* 0x00000010ff04a424 */ /* 0x000fe200078e00ff */
[----:B------:R-:W-:Y:S01]  /*2da0*/  SHF.L.U32 R5, R12, 0x1f, RZ ;  /* 0x0000001f0c057819 */ /* 0x000fe200000006ff */
[----:B------:R-:W-:Y:S01]  /*2db0*/  UIADD3 UR7, UPT, UPT, UR4, 0xb0, URZ ;  /* 0x000000b004077890 */ /* 0x000fe2000fffe0ff */
[----:B------:R1:W-:Y:S05]  /*2dc0*/  SYNCS.ARRIVE.TRANS64.RED.A1T0 RZ, [R2+URZ], RZ ;  /* 0x000000ff02ff79a7 */ /* 0x0003ea00081004ff */
[----:B------:R-:W-:Y:S01]  /*2dd0*/  IMAD.U32 R6, RZ, RZ, UR7 ;  /* 0x00000007ff067e24 */ /* 0x000fe2000f8e00ff */
[----:B------:R-:W2:Y:S04]  /*2de0*/  SYNCS.PHASECHK.TRANS64.TRYWAIT P0, [UR4+0xc0], R5 ;  /* 0x0000c005ff0075a7 */ /* 0x000ea80008001104 */
[----:B------:R-:W-:Y:S01]  /*2df0*/  PRMT R6, R0, 0x654, R6 ;  /* 0x0000065400067816 */ /* 0x000fe20000000006 */
[----:B-12---:R-:W-:Y:S06]  /*2e00*/  @!P0 BRA `(.L_x_51) ;  /* 0x0000006400308947 */ /* 0x006fec0003800000 */
.L_x_167:
[----:B------:R-:W-:Y:S01]  /*2e10*/  ULEA UR8, UR5, UR6, 0x4 ;  /* 0x0000000605087291 */ /* 0x000fe2000f8e20ff */
[----:B------:R-:W-:Y:S01]  /*2e20*/  SEL R3, R6, R3, !P2 ;  /* 0x0000000306037207 */ /* 0x000fe20005000000 */
[----:B------:R-:W-:Y:S01]  /*2e30*/  UIADD3 UR9, UPT, UPT, UR4, 0xb0, URZ ;  /* 0x000000b004097890 */ /* 0x000fe2000fffe0ff */
[----:B-1----:R-:W-:Y:S01]  /*2e40*/  LEA R2, R11, UR6, 0x3 ;  /* 0x000000060b027c11 */ /* 0x002fe2000f8e18ff */
[----:B------:R-:W-:Y:S01]  /*2e50*/  UIADD3 UR8, UPT, UPT, UR8, 0x140, URZ ;  /* 0x0000014008087890 */ /* 0x000fe2000fffe0ff */
[----:B------:R1:W-:Y:S01]  /*2e60*/  @!P2 SYNCS.ARRIVE.TRANS64.RED RZ, [R3+URZ], R4 ;  /* 0x0000000403ffa9a7 */ /* 0x0003e200080004ff */
[----:B------:R-:W-:Y:S01]  /*2e70*/  UIADD3 UR4, UPT, UPT, UR5, 0x1, URZ ;  /* 0x0000000105047890 */ /* 0x000fe2000fffe0ff */
[----:B------:R-:W-:-:S03]  /*2e80*/  VIADD R8, R8, 0x1 ;  /* 0x0000000108087836 */ /* 0x000fc60000000000 */
[----:B------:R-:W-:Y:S02]  /*2e90*/  UISETP.NE.AND UP0, UPT, UR4, 0x2, UPT ;  /* 0x000000020400788c */ /* 0x000fe4000bf05270 */
[----:B------:R-:W-:Y:S01]  /*2ea0*/  ISETP.NE.AND P0, PT, R8, 0x2, PT ;  /* 0x000000020800780c */ /* 0x000fe20003f05270 */
[----:B------:R-:W-:Y:S06]  /*2eb0*/  UGETNEXTWORKID.BROADCAST [UR8], [UR9] ;  /* 0x00000000080073ca */ /* 0x000fec0008000100 */
[----:B------:R-:W-:Y:S02]  /*2ec0*/  USEL UR7, URZ, 0x1, UP0 ;  /* 0x00000001ff077887 */ /* 0x000fe40008000000 */
[----:B------:R-:W-:-:S04]  /*2ed0*/  USEL UR5, UR4, URZ, UP0 ;  /* 0x000000ff04057287 */ /* 0x000fc80008000000 */
[----:B------:R-:W-:Y:S02]  /*2ee0*/  LOP3.LUT R12, R12, UR7, RZ, 0x3c, !PT ;  /* 0x000000070c0c7c12 */ /* 0x000fe4000f8e3cff */
[----:B-1----:R-:W-:-:S04]  /*2ef0*/  SHF.L.U32 R4, R10, 0x1f, RZ ;  /* 0x0000001f0a047819 */ /* 0x002fc800000006ff */
[----:B------:R-:W1:Y:S02]  /*2f00*/  SYNCS.PHASECHK.TRANS64.TRYWAIT P1, [R2+URZ+0xb0], R4 ;  /* 0x0000b004020075a7 */ /* 0x000e6400080211ff */
[----:B-1----:R-:W-:Y:S05]  /*2f10*/  @!P1 BRA `(.L_x_52) ;  /* 0x0000006400049947 */ /* 0x002fea0003800000 */
.L_x_168:
[C---:B-1----:R-:W-:Y:S01]  /*2f20*/  LEA R4, R11.reuse, UR6, 0x4 ;  /* 0x000000060b047c11 */ /* 0x042fe2000f8e20ff */
[----:B------:R-:W-:Y:S01]  /*2f30*/  VIADD R2, R2, 0xc0 ;  /* 0x000000c002027836 */ /* 0x000fe20000000000 */
[----:B------:R-:W-:Y:S01]  /*2f40*/  SEL R8, R8, RZ, P0 ;  /* 0x000000ff08087207 */ /* 0x000fe20000000000 */
[----:B------:R-:W-:-:S03]  /*2f50*/  VIADD R11, R11, 0x1 ;  /* 0x000000010b0b7836 */ /* 0x000fc60000000000 */
[----:B------:R-:W1:Y:S01]  /*2f60*/  LDS.128 R4, [R4+0x140] ;  /* 0x0001400004047984 */ /* 0x000e620000000c00 */
[----:B------:R-:W-:Y:S02]  /*2f70*/  PRMT R2, RZ, 0x654, R2 ;  /* 0x00000654ff027816 */ /* 0x000fe40000000002 */
[C---:B------:R-:W-:Y:S01]  /*2f80*/  ISETP.NE.AND P1, PT, R11.reuse, 0x2, PT ;  /* 0x000000020b00780c */ /* 0x040fe20003f25270 */
[----:B------:R-:W-:Y:S01]  /*2f90*/  @!PT LDS RZ, [RZ] ;  /* 0x00000000fffff984 */ /* 0x000fe20000000800 */
[----:B------:R-:W-:Y:S01]  /*2fa0*/  @!PT LDS RZ, [RZ] ;  /* 0x00000000fffff984 */ /* 0x000fe20000000800 */
[----:B------:R-:W-:Y:S01]  /*2fb0*/  @!PT LDS RZ, [RZ] ;  /* 0x00000000fffff984 */ /* 0x000fe20000000800 */
[----:B------:R-:W-:Y:S01]  /*2fc0*/  @!PT LDS RZ, [RZ] ;  /* 0x00000000fffff984 */ /* 0x000fe20000000800 */
[----:B------:R2:W-:Y:S06]  /*2fd0*/  MEMBAR.ALL.CTA ;  /* 0x0000000000007992 */ /* 0x0005ec0000008000 */
[----:B--2---:R-:W2:Y:S01]  /*2fe0*/  FENCE.VIEW.ASYNC.S ;  /* 0x00000000000073c6 */ /* 0x004ea20000000000 */
[----:B------:R-:W-:Y:S01]  /*2ff0*/  SEL R11, R11, RZ, P1 ;  /* 0x000000ff0b0b7207 */ /* 0x000fe20000800000 */
[----:B--2---:R2:W-:Y:S01]  /*3000*/  SYNCS.ARRIVE.TRANS64.RED.A1T0 RZ, [R2+URZ], RZ ;  /* 0x000000ff02ff79a7 */ /* 0x0045e200081004ff */
[----:B-1----:R-:W-:-:S02]  /*3010*/  LOP3.LUT P3, RZ, R6, 0x1, RZ, 0xc0, !PT ;  /* 0x0000000106ff7812 */ /* 0x002fc4000786c0ff */
[----:B------:R-:W-:-:S04]  /*3020*/  SEL R4, RZ, 0x1, P1 ;  /* 0x00000001ff047807 */ /* 0x000fc80000800000 */
[----:B------:R-:W-:Y:S02]  /*3030*/  LOP3.LUT R10, R10, R4, RZ, 0x3c, !PT ;  /* 0x000000040a0a7212 */ /* 0x000fe400078e3cff */
[----:B--2---:R-:W-:-:S04]  /*3040*/  SEL R2, RZ, 0x1, P0 ;  /* 0x00000001ff027807 */ /* 0x004fc80000000000 */
[----:B------:R-:W-:Y:S01]  /*3050*/  LOP3.LUT R9, R9, R2, RZ, 0x3c, !PT ;  /* 0x0000000209097212 */ /* 0x000fe200078e3cff */
[----:B------:R-:W-:Y:S06]  /*3060*/  @P3 BRA `(.L_x_53) ;  /* 0xfffffffc002c3947 */ /* 0x000fec000383ffff */
[----:B------:R-:W-:Y:S01]  /*3070*/  ULEA UR4, UR5, UR6, 0x3 ;  /* 0x0000000605047291 */ /* 0x000fe2000f8e18ff */
[----:B------:R-:W-:-:S08]  /*3080*/  SHF.L.U32 R2, R12, 0x1f, RZ ;  /* 0x0000001f0c027819 */ /* 0x000fd000000006ff */
[----:B------:R-:W1:Y:S02]  /*3090*/  SYNCS.PHASECHK.TRANS64 P0, [UR4+0xc0], R2 ;  /* 0x0000c002ff0075a7 */ /* 0x000e640008001004 */
[----:B-1----:R-:W-:Y:S05]  /*30a0*/  @P0 BRA `(.L_x_54) ;  /* 0x0000000000080947 */ /* 0x002fea0003800000 */
[----:B------:R-:W1:Y:S02]  /*30b0*/  SYNCS.PHASECHK.TRANS64.TRYWAIT P0, [UR4+0xc0], R2 ;  /* 0x0000c002ff0075a7 */ /* 0x000e640008001104 */
[----:B-1----:R-:W-:Y:S05]  /*30c0*/  @!P0 BRA `(.L_x_55) ;  /* 0x0000006000ac8947 */ /* 0x002fea0003800000 */
.L_x_54:
[----:B------:R-:W-:-:S04]  /*30d0*/  UIADD3 UR7, UPT, UPT, UR5, 0x1, URZ ;  /* 0x0000000105077890 */ /* 0x000fc8000fffe0ff */
[----:B------:R-:W-:-:S04]  /*30e0*/  UISETP.NE.AND UP0, UPT, UR7, 0x2, UPT ;  /* 0x000000020700788c */ /* 0x000fc8000bf05270 */
[----:B------:R-:W-:Y:S02]  /*30f0*/  USEL UR8, URZ, 0x1, UP0 ;  /* 0x00000001ff087887 */ /* 0x000fe40008000000 */
[----:B------:R-:W-:-:S04]  /*3100*/  USEL UR7, UR7, URZ, UP0 ;  /* 0x000000ff07077287 */ /* 0x000fc80008000000 */
[----:B------:R-:W-:Y:S01]  /*3110*/  ULEA UR7, UR7, UR6, 0x3 ;  /* 0x0000000607077291 */ /* 0x000fe2000f8e18ff */
[----:B-1----:R-:W-:-:S04]  /*3120*/  LOP3.LUT R2, R12, UR8, RZ, 0x3c, !PT ;  /* 0x000000080c027c12 */ /* 0x002fc8000f8e3cff */
[----:B------:R-:W-:-:S04]  /*3130*/  SHF.L.U32 R0, R2, 0x1f, RZ ;  /* 0x0000001f02007819 */ /* 0x000fc800000006ff */
[----:B------:R-:W1:Y:S02]  /*3140*/  SYNCS.PHASECHK.TRANS64 P0, [UR7+0xc0], R0 ;  /* 0x0000c000ff0075a7 */ /* 0x000e640008001007 */
[----:B-1----:R-:W-:Y:S05]  /*3150*/  @P0 EXIT ;  /* 0x000000000000094d */ /* 0x002fea0003800000 */
[----:B------:R-:W-:Y:S02]  /*3160*/  SHF.L.U32 R2, R2, 0x1f, RZ ;  /* 0x0000001f02027819 */ /* 0x000fe400000006ff */
[----:B------:R-:W-:-:S07]  /*3170*/  MOV R0, UR7 ;  /* 0x0000000700007c02 */ /* 0x000fce0008000f00 */
.L_x_56:
[----:B-1----:R1:W2:Y:S02]  /*3180*/  SYNCS.PHASECHK.TRANS64.TRYWAIT P0, [R0+URZ+0xc0], R2 ;  /* 0x0000c002000075a7 */ /* 0x0022a400080011ff */
[----:B--2---:R-:W-:Y:S05]  /*3190*/  @!P0 NANOSLEEP.SYNCS 0x989680 ;  /* 0x009896800000895d */ /* 0x004fea0003900000 */
[----:B------:R-:W2:Y:S02]  /*31a0*/  @!P0 SYNCS.PHASECHK.TRANS64 P0, [R0+URZ+0xc0], R2 ;  /* 0x0000c002000085a7 */ /* 0x000ea400080010ff */
[----:B--2---:R-:W-:Y:S05]  /*31b0*/  @P0 EXIT ;  /* 0x000000000000094d */ /* 0x004fea0003800000 */
[----:B------:R-:W-:Y:S05]  /*31c0*/  BRA `(.L_x_56) ;  /* 0xfffffffc00ec7947 */ /* 0x000fea000383ffff */
.L_x_49:
[----:B------:R-:W-:Y:S05]  /*31d0*/  BRA.U UP4, `(.L_x_57) ;  /* 0x0000001104d87547 */ /* 0x000fea000b800000 */
[----:B------:R-:W-:Y:S01]  /*31e0*/  UMOV UR4, 0x40 ;  /* 0x0000004000047882 */ /* 0x000fe20000000000 */
[----:B------:R-:W-:Y:S01]  /*31f0*/  NOP ;  /* 0x0000000000007918 */ /* 0x000fe20000000000 */
[----:B------:R-:W-:Y:S01]  /*3200*/  ULEA UR5, UR47, UR4, 0x18 ;  /* 0x000000042f057291 */ /* 0x000fe2000f8ec0ff */
[----:B------:R-:W-:Y:S02]  /*3210*/  UMOV UR6, 0x400 ;  /* 0x0000040000067882 */ /* 0x000fe40000000000 */
[----:B------:R-:W-:-:S06]  /*3220*/  ULEA UR6, UR47, UR6, 0x18 ;  /* 0x000000062f067291 */ /* 0x000fcc000f8ec0ff */
[----:B------:R-:W1:Y:S02]  /*3230*/  LDS.U8 R0, [UR5+0x1c] ;  /* 0x00001c05ff007984 */ /* 0x000e640008000000 */
[----:B-1----:R-:W-:-:S13]  /*3240*/  ISETP.NE.AND P0, PT, R0, RZ, PT ;  /* 0x000000ff0000720c */ /* 0x002fda0003f05270 */
[----:B------:R-:W-:Y:S05]  /*3250*/  @P0 BRA `(.L_x_58) ;  /* 0x0000000400080947 */ /* 0x000fea0003800000 */
[----:B------:R-:W-:Y:S02]  /*3260*/  UISETP.NE.U32.AND UP1, UPT, UR48, 0x1, UPT ;  /* 0x000000013000788c */ /* 0x000fe4000bf25070 */
[----:B------:R-:W-:-:S07]  /*3270*/  UIADD3 UR7, UPT, UPT, UR5, 0x8, URZ ;  /* 0x0000000805077890 */ /* 0x000fce000fffe0ff */
[----:B------:R-:W-:Y:S05]  /*3280*/  BRA.U !UP1, `(.L_x_59) ;  /* 0x00000001099c7547 */ /* 0x000fea000b800000 */
[----:B------:R-:W-:Y:S01]  /*3290*/  ELECT P0, URZ, PT ;  /* 0x0000000000ff782f */ /* 0x000fe20003800000 */
[----:B------:R-:W-:-:S12]  /*32a0*/  BSSY B0, `(.L_x_59) ;  /* 0x0000025000007945 */ /* 0x000fd80003800000 */
[----:B------:R-:W-:Y:S05]  /*32b0*/  @!P0 BRA `(.L_x_60) ;  /* 0x00000000008c8947 */ /* 0x000fea0003800000 */
[----:B------:R-:W-:-:S05]  /*32c0*/  UMOV UR4, 0x10 ;  /* 0x0000001000047882 */ /* 0x000fca0000000000 */
[----:B------:R-:W-:Y:S04]  /*32d0*/  DEPBAR.LE SB1, 0x36 ;  /* 0x00009d800000791a */ /* 0x000fe80000000000 */
[----:B------:R-:W1:Y:S02]  /*32e0*/  UTCATOMSWS.2CTA.FIND_AND_SET.ALIGN UP0, UR4, UR4 ;  /* 0x00000004000475e3 */ /* 0x000e640008200800 */
[----:B-1----:R-:W-:Y:S01]  /*32f0*/  MOV R10, UR4 ;  /* 0x00000004000a7c02 */ /* 0x002fe20008000f00 */
[----:B------:R-:W-:Y:S06]  /*3300*/  BRA.U UP0, `(.L_x_61) ;  /* 0x0000000100187547 */ /* 0x000fec000b800000 */
.L_x_62:
[----:B------:R-:W-:Y:S05]  /*3310*/  NANOSLEEP 0x64 ;  /* 0x000000640000795d */ /* 0x000fea0003800000 */
[----:B------:R-:W-:-:S05]  /*3320*/  UMOV UR4, 0x10 ;  /* 0x0000001000047882 */ /* 0x000fca0000000000 */
[----:B------:R-:W-:Y:S04]  /*3330*/  DEPBAR.LE SB1, 0x36 ;  /* 0x00009d800000791a */ /* 0x000fe80000000000 */
[----:B------:R-:W1:Y:S02]  /*3340*/  UTCATOMSWS.2CTA.FIND_AND_SET.ALIGN UP0, UR4, UR4 ;  /* 0x00000004000475e3 */ /* 0x000e640008200800 */
[----:B-1----:R-:W-:Y:S01]  /*3350*/  MOV R10, UR4 ;  /* 0x00000004000a7c02 */ /* 0x002fe20008000f00 */
[----:B------:R-:W-:Y:S05]  /*3360*/  BRA.U !UP0, `(.L_x_62) ;  /* 0xfffffffd08e87547 */ /* 0x000fea000b83ffff */
.L_x_61:
[----:B------:R-:W1:Y:S01]  /*3370*/  LDS R6, [UR5+0x10] ;  /* 0x00001005ff067984 */ /* 0x000e620008000800 */
[----:B------:R-:W-:Y:S01]  /*3380*/  IMAD.U32 R0, RZ, RZ, UR6 ;  /* 0x00000006ff007e24 */ /* 0x000fe2000f8e00ff */
[----:B------:R-:W-:-:S03]  /*3390*/  MOV R4, UR49 ;  /* 0x0000003100047c02 */ /* 0x000fc60008000f00 */
[----:B------:R-:W-:Y:S01]  /*33a0*/  VIADD R0, R0, 0x160 ;  /* 0x0000016000007836 */ /* 0x000fe20000000000 */
[----:B-1----:R-:W-:-:S04]  /*33b0*/  SHF.L.U32 R6, R6, 0x1f, RZ ;  /* 0x0000001f06067819 */ /* 0x002fc800000006ff */
[----:B------:R-:W1:Y:S02]  /*33c0*/  SYNCS.PHASECHK.TRANS64.TRYWAIT P0, [UR5+0x8], R6 ;  /* 0x00000806ff0075a7 */ /* 0x000e640008001105 */
[----:B-1----:R-:W-:Y:S05]  /*33d0*/  @P0 BRA `(.L_x_63) ;  /* 0x0000000000080947 */ /* 0x002fea0003800000 */
[----:B------:R-:W1:Y:S02]  /*33e0*/  SYNCS.PHASECHK.TRANS64.TRYWAIT P0, [UR5+0x8], R6 ;  /* 0x00000806ff0075a7 */ /* 0x000e640008001105 */
[----:B-1----:R-:W-:Y:S05]  /*33f0*/  @!P0 BRA `(.L_x_64) ;  /* 0x0000005c00f88947 */ /* 0x002fea0003800000 */
.L_x_63:
[----:B------:R-:W-:Y:S01]  /*3400*/  PRMT R4, R4, 0x654, R0 ;  /* 0x0000065404047816 */ /* 0x000fe20000000000 */
[----:B------:R-:W-:Y:S01]  /*3410*/  HFMA2 R0, -RZ, RZ, 0, 5.9604644775390625e-08 ;  /* 0x00000001ff007431 */ /* 0x000fe200000001ff */
[----:B------:R-:W-:Y:S01]  /*3420*/  UPRMT UR4, UR49, 0x654, UR7 ;  /* 0x0000065431047896 */ /* 0x000fe20008000007 */
[----:B------:R-:W-:Y:S02]  /*3430*/  IMAD.MOV.U32 R8, RZ, RZ, 0xffff ;  /* 0x0000ffffff087424 */ /* 0x000fe400078e00ff */
[----:B-1----:R-:W-:Y:S02]  /*3440*/  IMAD.MOV.U32 R6, RZ, RZ, 0x4 ;  /* 0x00000004ff067424 */ /* 0x002fe400078e00ff */
[----:B------:R-:W-:Y:S01]  /*3450*/  IMAD.SHL.U32 R9, R10, 0x20, RZ ;  /* 0x000000200a097824 */ /* 0x000fe200078e00ff */
[----:B------:R-:W-:Y:S02]  /*3460*/  MOV R5, UR4 ;  /* 0x0000000400057c02 */ /* 0x000fe40008000f00 */
[-C--:B------:R-:W-:Y:S01]  /*3470*/  SHF.L.U32 R8, R8, R10.reuse, RZ ;  /* 0x0000000a08087219 */ /* 0x080fe200000006ff */
[----:B------:R1:W-:Y:S01]  /*3480*/  SYNCS.ARRIVE.TRANS64.RED RZ, [UR4], R6 ;  /* 0x00000006ffff79a7 */ /* 0x0003e20008000404 */
[----:B------:R-:W-:Y:S01]  /*3490*/  SHF.L.U32 R7, R0, R10, RZ ;  /* 0x0000000a00077219 */ /* 0x000fe200000006ff */
[----:B------:R1:W-:Y:S04]  /*34a0*/  STS [UR6+0x160], R9 ;  /* 0x00016009ff007988 */ /* 0x0003e80008000806 */
[----:B------:R1:W-:Y:S04]  /*34b0*/  STAS [R4.64], R10 ;  /* 0x0000000a04007dbd */ /* 0x0003e8000c0008ff */
[----:B------:R1:W-:Y:S04]  /*34c0*/  ATOMS.OR RZ, [UR5+0x14], R8 ;  /* 0x00001408ffff798c */ /* 0x0003e8000b000005 */
[----:B------:R1:W-:Y:S04]  /*34d0*/  ATOMS.OR RZ, [UR5+0x18], R7 ;  /* 0x00001807ffff798c */ /* 0x0003e8000b000005 */
[----:B------:R1:W-:Y:S02]  /*34e0*/  ATOMS.XOR RZ, [UR5+0x10], R0 ;  /* 0x00001000ffff798c */ /* 0x0003e4000b800005 */
.L_x_60:
[----:B------:R-:W-:Y:S05]  /*34f0*/  BSYNC B0 ;  /* 0x0000000000007941 */ /* 0x000fea0003800000 */
.L_x_59:
[----:B------:R-:W-:Y:S05]  /*3500*/  BRA.U UP1, `(.L_x_65) ;  /* 0x00000001016c7547 */ /* 0x000fea000b800000 */
[----:B------:R-:W-:-:S03]  /*3510*/  UMOV UR4, 0xffffffff ;  /* 0xffffffff00047882 */ /* 0x000fc60000000000 */
[----:B------:R-:W-:Y:S05]  /*3520*/  BRA.DIV UR4, `(.L_x_66) ;  /* 0x0000005e04c47947 */ /* 0x000fea000b800000 */
[----:B------:R-:W-:-:S13]  /*3530*/  ELECT P6, URZ, PT ;  /* 0x0000000000ff782f */ /* 0x000fda00038c0000 */
.L_x_172:
[----:B------:R-:W-:Y:S05]  /*3540*/  @!P6 BRA `(.L_x_65) ;  /* 0x00000000005ce947 */ /* 0x000fea0003800000 */
[----:B-1----:R-:W1:Y:S02]  /*3550*/  LDS R4, [UR5+0x10] ;  /* 0x00001005ff047984 */ /* 0x002e640008000800 */
[----:B-1----:R-:W-:-:S04]  /*3560*/  SHF.L.U32 R4, R4, 0x1f, RZ ;  /* 0x0000001f04047819 */ /* 0x002fc800000006ff */
[----:B------:R-:W1:Y:S02]  /*3570*/  SYNCS.PHASECHK.TRANS64.TRYWAIT P0, [UR5+0x8], R4 ;  /* 0x00000804ff0075a7 */ /* 0x000e640008001105 */
[----:B-1----:R-:W-:Y:S05]  /*3580*/  @P0 BRA `(.L_x_67) ;  /* 0x0000000000080947 */ /* 0x002fea0003800000 */
[----:B------:R-:W1:Y:S02]  /*3590*/  SYNCS.PHASECHK.TRANS64.TRYWAIT P0, [UR5+0x8], R4 ;  /* 0x00000804ff0075a7 */ /* 0x000e640008001105 */
[----:B-1----:R-:W-:Y:S05]  /*35a0*/  @!P0 BRA `(.L_x_68) ;  /* 0x0000005c00c48947 */ /* 0x002fea0003800000 */
.L_x_67:
[----:B------:R-:W2:Y:S01]  /*35b0*/  LDS R6, [UR6+0x160] ;  /* 0x00016006ff067984 */ /* 0x000ea20008000800 */
[----:B-1----:R-:W-:Y:S02]  /*35c0*/  HFMA2 R0, -RZ, RZ, 0, 5.9604644775390625e-08 ;  /* 0x00000001ff007431 */ /* 0x002fe400000001ff */
[----:B------:R-:W-:Y:S01]  /*35d0*/  IMAD.MOV.U32 R4, RZ, RZ, 0xffff ;  /* 0x0000ffffff047424 */ /* 0x000fe200078e00ff */
[----:B------:R-:W-:Y:S01]  /*35e0*/  UPRMT UR4, UR49, 0x654, UR7 ;  /* 0x0000065431047896 */ /* 0x000fe20008000007 */
[----:B--2---:R-:W-:-:S03]  /*35f0*/  IMAD.SHL.U32 R5, R6, 0x20, RZ ;  /* 0x0000002006057824 */ /* 0x004fc600078e00ff */
[-C--:B------:R-:W-:Y:S02]  /*3600*/  SHF.L.U32 R4, R4, R6.reuse, RZ ;  /* 0x0000000604047219 */ /* 0x080fe400000006ff */
[----:B------:R-:W-:Y:S01]  /*3610*/  SHF.L.U32 R6, R0, R6, RZ ;  /* 0x0000000600067219 */ /* 0x000fe200000006ff */
[----:B------:R2:W-:Y:S04]  /*3620*/  STS [UR6+0x160], R5 ;  /* 0x00016005ff007988 */ /* 0x0005e80008000806 */
[----:B------:R2:W-:Y:S04]  /*3630*/  ATOMS.OR RZ, [UR5+0x14], R4 ;  /* 0x00001404ffff798c */ /* 0x0005e8000b000005 */
[----:B------:R2:W-:Y:S01]  /*3640*/  ATOMS.OR RZ, [UR5+0x18], R6 ;  /* 0x00001806ffff798c */ /* 0x0005e2000b000005 */
[----:B------:R-:W-:Y:S03]  /*3650*/  SYNCS.ARRIVE.TRANS64.RED.A1T0 RZ, [UR4], RZ ;  /* 0x000000ffffff79a7 */ /* 0x000fe60008100404 */
[----:B------:R2:W-:Y:S01]  /*3660*/  ATOMS.XOR RZ, [UR5+0x10], R0 ;  /* 0x00001000ffff798c */ /* 0x0005e2000b800005 */
[----:B------:R-:W-:Y:S05]  /*3670*/  BRA `(.L_x_65) ;  /* 0x0000000000107947 */ /* 0x000fea0003800000 */
.L_x_58:
[----:B------:R-:W-:Y:S02]  /*3680*/  MOV R0, 0xffffffff ;  /* 0xffffffff00007802 */ /* 0x000fe40000000f00 */
[----:B------:R-:W-:-:S03]  /*3690*/  MOV R4, 0x36c0 ;  /* 0x000036c000047802 */ /* 0x000fc60000000f00 */
[----:B------:R1:W-:Y:S04]  /*36a0*/  STS [UR6+0x160], R0 ;  /* 0x00016000ff007988 */ /* 0x0003e80008000806 */
[----:B-1---5:R-:W-:Y:S05]  /*36b0*/  CALL.REL.NOINC `($__internal_1_$__cuda_sm10x_tcgen05_guardrail_trap_phase_invalid_during_alloc) ;  /* 0x0000006400987944 */ /* 0x022fea0003c00000 */
.L_x_65:
[----:B------:R-:W-:Y:S05]  /*36c0*/  WARPSYNC.ALL ;  /* 0x0000000000007948 */ /* 0x000fea0003800000 */
[----:B------:R-:W3:Y:S01]  /*36d0*/  S2UR UR4, SR_CgaCtaId ;  /* 0x00000000000479c3 */ /* 0x000ee20000008800 */
[----:B------:R-:W-:Y:S01]  /*36e0*/  UMOV UR26, 0x400 ;  /* 0x00000400001a7882 */ /* 0x000fe20000000000 */
[----:B------:R-:W-:-:S06]  /*36f0*/  NOP ;  /* 0x0000000000007918 */ /* 0x000fcc0000000000 */
[----:B------:R-:W-:Y:S06]  /*3700*/  BAR.ARV 0x6, 0xa0 ;  /* 0x0182800000007b1d */ /* 0x000fec0000002000 */
[----:B------:R-:W4:Y:S01]  /*3710*/  LDCU UR6, c[0x0][0x38c] ;  /* 0x00007180ff0677ac */ /* 0x000f220008000800 */
[----:B------:R-:W-:Y:S01]  /*3720*/  LOP3.LUT R3, R3, 0xffff, RZ, 0xc0, !PT ;  /* 0x0000ffff03037812 */ /* 0x000fe200078ec0ff */
[----:B-1----:R-:W-:Y:S01]  /*3730*/  IMAD.MOV.U32 R9, RZ, RZ, 0x1 ;  /* 0x00000001ff097424 */ /* 0x002fe200078e00ff */
[----:B------:R-:W-:Y:S01]  /*3740*/  LOP3.LUT R2, R2, 0xffff, RZ, 0xc0, !PT ;  /* 0x0000ffff02027812 */ /* 0x000fe200078ec0ff */
[----:B------:R-:W-:Y:S01]  /*3750*/  IMAD.MOV.U32 R8, RZ, RZ, RZ ;  /* 0x000000ffff087224 */ /* 0x000fe200078e00ff */
[----:B------:R-:W-:Y:S01]  /*3760*/  R2UR UR28, R3 ;  /* 0x00000000031c72ca */ /* 0x000fe200000e0000 */
[----:B------:R-:W-:Y:S01]  /*3770*/  UMOV UR32, URZ ;  /* 0x000000ff00207c82 */ /* 0x000fe20008000000 */
[----:B------:R-:W-:-:S02]  /*3780*/  R2UR UR42, R2 ;  /* 0x00000000022a72ca */ /* 0x000fc400000e0000 */
[----:B------:R-:W-:Y:S01]  /*3790*/  CS2R R2, SRZ ;  /* 0x0000000000027805 */ /* 0x000fe2000001ff00 */
[----:B------:R-:W-:Y:S01]  /*37a0*/  UMOV UR23, URZ ;  /* 0x000000ff00177c82 */ /* 0x000fe20008000000 */
[----:B---3--:R-:W-:Y:S01]  /*37b0*/  ULEA UR26, UR4, UR26, 0x18 ;  /* 0x0000001a041a7291 */ /* 0x008fe2000f8ec0ff */
[----:B------:R-:W-:Y:S01]  /*37c0*/  UMOV UR22, URZ ;  /* 0x000000ff00167c82 */ /* 0x000fe20008000000 */
[----:B------:R-:W-:Y:S02]  /*37d0*/  UISETP.NE.AND UP3, UPT, UR48, URZ, UPT ;  /* 0x000000ff3000728c */ /* 0x000fe4000bf65270 */
[----:B------:R-:W-:Y:S02]  /*37e0*/  UIADD3 UR5, UPT, UPT, UR26, 0x4300, URZ ;  /* 0x000043001a057890 */ /* 0x000fe4000fffe0ff */
[----:B------:R-:W-:-:S03]  /*37f0*/  UIADD3 UR4, UPT, UPT, UR26, 0x10300, URZ ;  /* 0x000103001a047890 */ /* 0x000fc6000fffe0ff */
[----:B--2---:R-:W1:Y:S01]  /*3800*/  LDS R0, [UR26+0x160] ;  /* 0x0001601aff007984 */ /* 0x004e620008000800 */
[----:B----4-:R-:W-:Y:S02]  /*3810*/  UIADD3 UR6, UPT, UPT, UR6, 0x3f, URZ ;  /* 0x0000003f06067890 */ /* 0x010fe4000fffe0ff */
[----:B------:R-:W-:Y:S02]  /*3820*/  USHF.R.U32.HI UR5, URZ, 0x4, UR5 ;  /* 0x00000004ff057899 */ /* 0x000fe40008011605 */
[----:B------:R-:W-:Y:S02]  /*3830*/  USHF.R.S32.HI UR33, URZ, 0x1f, UR6 ;  /* 0x0000001fff217899 */ /* 0x000fe40008011406 */
[----:B------:R-:W-:Y:S02]  /*3840*/  USHF.R.U32.HI UR4, URZ, 0x4, UR4 ;  /* 0x00000004ff047899 */ /* 0x000fe40008011604 */
[----:B------:R-:W-:Y:S02]  /*3850*/  ULEA.HI UR33, UR33, UR6, URZ, 0x6 ;  /* 0x0000000621217291 */ /* 0x000fe4000f8f30ff */
[----:B------:R-:W-:-:S02]  /*3860*/  ULOP3.LUT UR5, UR5, 0x3fff, URZ, 0xc0, !UPT ;  /* 0x00003fff05057892 */ /* 0x000fc4000f8ec0ff */
[----:B------:R-:W-:Y:S02]  /*3870*/  USHF.R.S32.HI UR33, URZ, 0x6, UR33 ;  /* 0x00000006ff217899 */ /* 0x000fe40008011421 */
[----:B------:R-:W-:Y:S02]  /*3880*/  ULOP3.LUT UR30, UR4, 0x3fff, URZ, 0xc0, !UPT ;  /* 0x00003fff041e7892 */ /* 0x000fe4000f8ec0ff */
[----:B------:R-:W-:Y:S01]  /*3890*/  UISETP.LT.AND UP0, UPT, UR33, 0x1, UPT ;  /* 0x000000012100788c */ /* 0x000fe2000bf01270 */
[----:B------:R-:W-:Y:S01]  /*38a0*/  UMOV UR40, 0x0 ;  /* 0x0000000000287882 */ /* 0x000fe20000000000 */
[----:B------:R-:W-:Y:S01]  /*38b0*/  UMOV UR41, 0x8200010 ;  /* 0x0820001000297882 */ /* 0x000fe20000000000 */
[----:B------:R-:W-:Y:S02]  /*38c0*/  ULOP3.LUT UR29, UR5, 0x10000, URZ, 0xfc, !UPT ;  /* 0x00010000051d7892 */ /* 0x000fe4000f8efcff */
[----:B------:R-:W-:Y:S02]  /*38d0*/  ULOP3.LUT UR30, UR30, 0x10000, URZ, 0xfc, !UPT ;  /* 0x000100001e1e7892 */ /* 0x000fe4000f8efcff */
[----:B------:R-:W-:Y:S01]  /*38e0*/  USEL UR43, UR33, 0x1, !UP0 ;  /* 0x00000001212b7887 */ /* 0x000fe2000c000000 */
[----:B------:R-:W-:Y:S01]  /*38f0*/  UMOV UR38, 0x0 ;  /* 0x0000000000267882 */ /* 0x000fe20000000000 */
[----:B------:R-:W-:Y:S01]  /*3900*/  UMOV UR39, 0x8200010 ;  /* 0x0820001000277882 */ /* 0x000fe20000000000 */
[----:B------:R-:W-:Y:S01]  /*3910*/  UMOV UR36, 0x0 ;  /* 0x0000000000247882 */ /* 0x000fe20000000000 */
[----:B------:R-:W-:Y:S01]  /*3920*/  UMOV UR37, 0x8200010 ;  /* 0x0820001000257882 */ /* 0x000fe20000000000 */
[----:B------:R-:W-:Y:S01]  /*3930*/  UMOV UR34, 0x0 ;  /* 0x0000000000227882 */ /* 0x000fe20000000000 */
[----:B------:R-:W-:Y:S01]  /*3940*/  UMOV UR35, 0x8200010 ;  /* 0x0820001000237882 */ /* 0x000fe20000000000 */
[----:B-1----:R-:W-:-:S15]  /*3950*/  R2UR UR44, R0 ;  /* 0x00000000002c72ca */ /* 0x002fde00000e0000 */
.L_x_76:
[C---:B------:R-:W-:Y:S02]  /*3960*/  LEA R0, R8.reuse, UR26, 0x3 ;  /* 0x0000001a08007c11 */ /* 0x040fe4000f8e18ff */
[----:B------:R-:W-:Y:S02]  /*3970*/  SHF.L.U32 R4, R3, 0x1f, RZ ;  /* 0x0000001f03047819 */ /* 0x000fe400000006ff */
[----:B------:R-:W-:Y:S02]  /*3980*/  LEA R5, R8, UR26, 0x4 ;  /* 0x0000001a08057c11 */ /* 0x000fe4000f8e20ff */
[----:B------:R-:W1:Y:S02]  /*3990*/  SYNCS.PHASECHK.TRANS64.TRYWAIT P0, [R0+URZ+0xb0], R4 ;  /* 0x0000b004000075a7 */ /* 0x000e6400080011ff */
[----:B-1-3--:R-:W-:Y:S05]  /*39a0*/  @!P0 BRA `(.L_x_69) ;  /* 0x0000005800dc8947 */ /* 0x00afea0003800000 */
.L_x_173:
[----:B-1----:R-:W1:Y:S01]  /*39b0*/  LDS.128 R4, [R5+0x140] ;  /* 0x0001400005047984 */ /* 0x002e620000000c00 */
[----:B------:R-:W-:Y:S02]  /*39c0*/  VIADD R0, R0, 0xc0 ;  /* 0x000000c000007836 */ /* 0x000fe40000000000 */
[----:B------:R-:W-:Y:S01]  /*39d0*/  VIADD R8, R8, 0x1 ;  /* 0x0000000108087836 */ /* 0x000fe20000000000 */
[----:B------:R-:W-:Y:S01]  /*39e0*/  @!PT LDS RZ, [RZ] ;  /* 0x00000000fffff984 */ /* 0x000fe20000000800 */
[----:B------:R-:W-:Y:S01]  /*39f0*/  @!PT LDS RZ, [RZ] ;  /* 0x00000000fffff984 */ /* 0x000fe20000000800 */
[----:B------:R-:W-:Y:S01]  /*3a00*/  @!PT LDS RZ, [RZ] ;  /* 0x00000000fffff984 */ /* 0x000fe20000000800 */
[----:B------:R-:W-:Y:S01]  /*3a10*/  @!PT LDS RZ, [RZ] ;  /* 0x00000000fffff984 */ /* 0x000fe20000000800 */
[----:B------:R2:W-:Y:S06]  /*3a20*/  MEMBAR.ALL.CTA ;  /* 0x0000000000007992 */ /* 0x0005ec0000008000 */
[----:B--2---:R-:W2:Y:S01]  /*3a30*/  FENCE.VIEW.ASYNC.S ;  /* 0x00000000000073c6 */ /* 0x004ea20000000000 */
[----:B------:R-:W-:-:S04]  /*3a40*/  PRMT R0, RZ, 0x654, R0 ;  /* 0x00000654ff007816 */ /* 0x000fc80000000000 */
[----:B--2---:R2:W-:Y:S01]  /*3a50*/  SYNCS.ARRIVE.TRANS64.RED.A1T0 RZ, [R0+URZ], RZ ;  /* 0x000000ff00ff79a7 */ /* 0x0045e200081004ff */
[----:B-1----:R-:W-:Y:S01]  /*3a60*/  LOP3.LUT P1, RZ, R6, 0x1, RZ, 0xc0, !PT ;  /* 0x0000000106ff7812 */ /* 0x002fe2000782c0ff */
[----:B--2---:R-:W-:-:S12]  /*3a70*/  BRA.U UP3, `(.L_x_70) ;  /* 0x0000000503087547 */ /* 0x004fd8000b800000 */
[----:B------:R-:W1:Y:S01]  /*3a80*/  LDCU UR4, c[0x0][0x38c] ;  /* 0x00007180ff0477ac */ /* 0x000e620008000800 */
[----:B------:R-:W-:Y:S02]  /*3a90*/  PLOP3.LUT P2, PT, PT, PT, PT, 0x80, 0x8 ;  /* 0x000000000008781c */ /* 0x000fe40003f4f070 */
[----:B------:R-:W-:Y:S01]  /*3aa0*/  SHF.L.U32 R4, R9, 0x1f, RZ ;  /* 0x0000001f09047819 */ /* 0x000fe200000006ff */
[----:B------:R-:W-:Y:S02]  /*3ab0*/  ULEA UR31, UR32, UR26, 0x3 ;  /* 0x0000001a201f7291 */ /* 0x000fe4000f8e18ff */
[----:B------:R-:W-:Y:S02]  /*3ac0*/  ULEA UR11, UR32, UR44, 0x6 ;  /* 0x0000002c200b7291 */ /* 0x000fe4000f8e30ff */
[----:B-1----:R-:W-:-:S06]  /*3ad0*/  UISETP.GE.AND UP0, UPT, UR4, 0x1, UPT ;  /* 0x000000010400788c */ /* 0x002fcc000bf06270 */
[----:B------:R-:W-:-:S05]  /*3ae0*/  PLOP3.LUT P0, PT, PT, PT, UP0, 0x80, 0x8 ;  /* 0x000000000008781c */ /* 0x000fca0003f0f008 */
[----:B------:R-:W-:-:S08]  /*3af0*/  @UP0 ULEA UR4, UR23, UR26, 0x3 ;  /* 0x0000001a17040291 */ /* 0x000fd0000f8e18ff */
[----:B------:R-:W-:-:S04]  /*3b00*/  @P0 SHF.L.U32 R0, R2, 0x1f, RZ ;  /* 0x0000001f02000819 */ /* 0x000fc800000006ff */
[----:B------:R1:W2:Y:S01]  /*3b10*/  @P0 SYNCS.PHASECHK.TRANS64.TRYWAIT P2, [UR4], R0 ;  /* 0x00000000ff0005a7 */ /* 0x0002a20008041104 */
[----:B------:R-:W3:Y:S02]  /*3b20*/  SYNCS.PHASECHK.TRANS64.TRYWAIT P0, [UR31+0xf0], R4 ;  /* 0x0000f004ff0075a7 */ /* 0x000ee4000800111f */
[----:B-123--:R-:W-:Y:S05]  /*3b30*/  @!P0 BRA `(.L_x_71) ;  /* 0x00000058008c8947 */ /* 0x00efea0003800000 */
.L_x_175:
[----:B------:R-:W-:Y:S01]  /*3b40*/  UMOV UR27, UR22 ;  /* 0x00000016001b7c82 */ /* 0x000fe20008000000 */
[----:B------:R-:W-:Y:S05]  /*3b50*/  BRA.U !UP0, `(.L_x_72) ;  /* 0x0000000108c07547 */ /* 0x000fea000b800000 */
[----:B------:R-:W-:Y:S02]  /*3b60*/  UIADD3 UR27, UPT, UPT, UR43, UR22, URZ ;  /* 0x000000162b1b7290 */ /* 0x000fe4000fffe0ff */
[----:B------:R-:W-:Y:S01]  /*3b70*/  UPLOP3.LUT UP2, UPT, UPT, UPT, UPT, 0x40, 0x4 ;  /* 0x000000000004789c */ /* 0x000fe20003f4e870 */
[----:B------:R-:W-:Y:S01]  /*3b80*/  UMOV UR24, UR33 ;  /* 0x0000002100187c82 */ /* 0x000fe20008000000 */
[----:B------:R-:W-:-:S09]  /*3b90*/  UMOV UR10, UR23 ;  /* 0x00000017000a7c82 */ /* 0x000fd20008000000 */
.L_x_75:
[----:B--2---:R-:W-:Y:S01]  /*3ba0*/  ULEA UR5, UR10, UR26, 0x3 ;  /* 0x0000001a0a057291 */ /* 0x004fe2000f8e18ff */
[----:B---3--:R-:W-:Y:S11]  /*3bb0*/  @P2 BRA `(.L_x_73) ;  /* 0x00000000000c2947 */ /* 0x008ff60003800000 */
[----:B-1----:R-:W-:Y:S04]  /*3bc0*/  SHF.L.U32 R4, R2, 0x1f, RZ ;  /* 0x0000001f02047819 */ /* 0x002fe800000006ff */
[----:B------:R-:W1:Y:S02]  /*3bd0*/  SYNCS.PHASECHK.TRANS64.TRYWAIT P0, [UR5], R4 ;  /* 0x00000004ff0075a7 */ /* 0x000e640008001105 */
[----:B-1----:R-:W-:Y:S05]  /*3be0*/  @!P0 BRA `(.L_x_74) ;  /* 0x0000005800788947 */ /* 0x002fea0003800000 */
.L_x_73:
[----:B------:R-:W-:Y:S01]  /*3bf0*/  UISETP.NE.AND UP0, UPT, UR24, 0x1, UPT ;  /* 0x000000011800788c */ /* 0x000fe2000bf05270 */
[----:B------:R-:W-:Y:S01]  /*3c00*/  PLOP3.LUT P2, PT, PT, PT, PT, 0x80, 0x8 ;  /* 0x000000000008781c */ /* 0x000fe20003f4f070 */
[----:B------:R-:W-:Y:S02]  /*3c10*/  UIADD3 UR4, UPT, UPT, UR10, 0x1, URZ ;  /* 0x000000010a047890 */ /* 0x000fe4000fffe0ff */
[----:B------:R-:W-:Y:S02]  /*3c20*/  UIADD3 UR25, UPT, UPT, UR5, 0x30, URZ ;  /* 0x0000003005197890 */ /* 0x000fe4000fffe0ff */
[----:B------:R-:W-:Y:S01]  /*3c30*/  UISETP.NE.AND UP1, UPT, UR4, 0x6, UPT ;  /* 0x000000060400788c */ /* 0x000fe2000bf25270 */
[----:B------:R-:W-:Y:S01]  /*3c40*/  PLOP3.LUT P0, PT, PT, PT, UP0, 0x80, 0x8 ;  /* 0x000000000008781c */ /* 0x000fe20003f0f008 */
[----:B------:R-:W-:Y:S02]  /*3c50*/  UIADD3 UR22, UPT, UPT, UR22, 0x1, URZ ;  /* 0x0000000116167890 */ /* 0x000fe4000fffe0ff */
[----:B------:R-:W-:Y:S02]  /*3c60*/  USEL UR6, URZ, 0x1, UP1 ;  /* 0x00000001ff067887 */ /* 0x000fe40008800000 */
[----:B------:R-:W-:Y:S02]  /*3c70*/  USEL UR23, UR4, URZ, UP1 ;  /* 0x000000ff04177287 */ /* 0x000fe40008800000 */
[----:B------:R-:W-:Y:S02]  /*3c80*/  UIADD3 UR24, UPT, UPT, UR24, -0x1, URZ ;  /* 0xffffffff18187890 */ /* 0x000fe4000fffe0ff */
[----:B------:R-:W-:Y:S01]  /*3c90*/  @UP0 ULEA UR4, UR23, UR26, 0x3 ;  /* 0x0000001a17040291 */ /* 0x000fe2000f8e18ff */
[----:B------:R-:W-:Y:S01]  /*3ca0*/  LOP3.LUT R2, R2, UR6, RZ, 0x3c, !PT ;  /* 0x0000000602027c12 */ /* 0x000fe2000f8e3cff */
[----:B------:R-:W-:Y:S02]  /*3cb0*/  ULEA UR6, UR10, UR30, 0x9 ;  /* 0x0000001e0a067291 */ /* 0x000fe4000f8e48ff */
[----:B------:R-:W-:Y:S01]  /*3cc0*/  UISETP.NE.AND UP0, UPT, UR22, UR27, UPT ;  /* 0x0000001b1600728c */ /* 0x000fe2000bf05270 */
[----:B-1----:R-:W-:Y:S01]  /*3cd0*/  @P0 SHF.L.U32 R0, R2, 0x1f, RZ ;  /* 0x0000001f02000819 */ /* 0x002fe200000006ff */
[----:B------:R-:W-:Y:S02]  /*3ce0*/  UIADD3 UR20, UPT, UPT, UR6, 0x2, URZ ;  /* 0x0000000206147890 */ /* 0x000fe4000fffe0ff */
[----:B------:R-:W-:Y:S01]  /*3cf0*/  UIADD3 UR16, UPT, UPT, UR6, 0x4, URZ ;  /* 0x0000000406107890 */ /* 0x000fe2000fffe0ff */
[----:B------:R2:W3:Y:S01]  /*3d00*/  @P0 SYNCS.PHASECHK.TRANS64.TRYWAIT P2, [UR4], R0 ;  /* 0x00000000ff0005a7 */ /* 0x0004e20008041104 */
[----:B------:R-:W-:Y:S02]  /*3d10*/  ULEA UR4, UR10, UR29, 0x9 ;  /* 0x0000001d0a047291 */ /* 0x000fe4000f8e48ff */
[----:B------:R-:W-:Y:S02]  /*3d20*/  UIADD3 UR12, UPT, UPT, UR6, 0x6, URZ ;  /* 0x00000006060c7890 */ /* 0x000fe4000fffe0ff */
[----:B------:R-:W-:Y:S02]  /*3d30*/  UIADD3 UR18, UPT, UPT, UR4, 0x2, URZ ;  /* 0x0000000204127890 */ /* 0x000fe4000fffe0ff */
[----:B------:R-:W-:Y:S02]  /*3d40*/  UIADD3 UR14, UPT, UPT, UR4, 0x4, URZ ;  /* 0x00000004040e7890 */ /* 0x000fe4000fffe0ff */
[----:B------:R-:W-:Y:S01]  /*3d50*/  UIADD3 UR8, UPT, UPT, UR4, 0x6, URZ ;  /* 0x0000000604087890 */ /* 0x000fe2000fffe0ff */
[----:B------:R-:W-:Y:S01]  /*3d60*/  UMOV UR7, 0x40004040 ;  /* 0x4000404000077882 */ /* 0x000fe20000000000 */
[----:B------:R-:W-:Y:S01]  /*3d70*/  UMOV UR5, 0x40004040 ;  /* 0x4000404000057882 */ /* 0x000fe20000000000 */
[----:B------:R-:W-:Y:S01]  /*3d80*/  UMOV UR21, 0x40004040 ;  /* 0x4000404000157882 */ /* 0x000fe20000000000 */
[----:B------:R2:W-:Y:S01]  /*3d90*/  UTCHMMA.2CTA gdesc[UR4], gdesc[UR6], tmem[UR11], tmem[UR40], idesc[UR41], UP2 ;  /* 0x00ff2806040075ea */ /* 0x0005e2000920000b */
[----:B------:R-:W-:Y:S01]  /*3da0*/  UPLOP3.LUT UP2, UPT, UPT, UPT, UPT, 0x80, 0x8 ;  /* 0x000000000008789c */ /* 0x000fe20003f4f070 */
[----:B------:R-:W-:Y:S01]  /*3db0*/  UMOV UR19, 0x40004040 ;  /* 0x4000404000137882 */ /* 0x000fe20000000000 */
[----:B------:R-:W-:Y:S01]  /*3dc0*/  UMOV UR17, 0x40004040 ;  /* 0x4000404000117882 */ /* 0x000fe20000000000 */
[----:B------:R2:W-:Y:S01]  /*3dd0*/  UTCHMMA.2CTA gdesc[UR18], gdesc[UR20], tmem[UR11], tmem[UR38], idesc[UR39], UPT ;  /* 0x00ff2614120075ea */ /* 0x0005e2000ba0000b */
[----:B------:R-:W-:Y:S01]  /*3de0*/  UMOV UR15, 0x40004040 ;  /* 0x40004040000f7882 */ /* 0x000fe20000000000 */
[----:B------:R-:W-:Y:S01]  /*3df0*/  UMOV UR13, 0x40004040 ;  /* 0x40004040000d7882 */ /* 0x000fe20000000000 */
[----:B------:R-:W-:Y:S01]  /*3e00*/  UMOV UR9, 0x40004040 ;  /* 0x4000404000097882 */ /* 0x000fe20000000000 */
[----:B------:R2:W-:Y:S01]  /*3e10*/  UTCHMMA.2CTA gdesc[UR14], gdesc[UR16], tmem[UR11], tmem[UR36], idesc[UR37], UPT ;  /* 0x00ff24100e0075ea */ /* 0x0005e2000ba0000b */
[----:B------:R2:W-:Y:S01]  /*3e20*/  UTCHMMA.2CTA gdesc[UR8], gdesc[UR12], tmem[UR11], tmem[UR34], idesc[UR35], UPT ;  /* 0x00ff220c080075ea */ /* 0x0005e2000ba0000b */
[----:B------:R2:W-:Y:S01]  /*3e30*/  UTCBAR.2CTA.MULTICAST [UR25], URZ, UR28 ;  /* 0x000000ff190073e9 */ /* 0x0005e2000820081c */
[----:B------:R-:W-:Y:S01]  /*3e40*/  UMOV UR10, UR23 ;  /* 0x00000017000a7c82 */ /* 0x000fe20008000000 */
[----:B------:R-:W-:Y:S05]  /*3e50*/  BRA.U UP0, `(.L_x_75) ;  /* 0xfffffffd00507547 */ /* 0x000fea000b83ffff */
.L_x_72:
[----:B--2---:R-:W-:Y:S01]  /*3e60*/  UIADD3 UR4, UPT, UPT, UR31, 0xd0, URZ ;  /* 0x000000d01f047890 */ /* 0x004fe2000fffe0ff */
[----:B------:R-:W-:-:S08]  /*3e70*/  UMOV UR22, UR27 ;  /* 0x0000001b00167c82 */ /* 0x000fd00008000000 */
[----:B------:R2:W-:Y:S01]  /*3e80*/  UTCBAR.2CTA.MULTICAST [UR4], URZ, UR42 ;  /* 0x000000ff040073e9 */ /* 0x0005e2000820082a */
[----:B------:R-:W-:Y:S02]  /*3e90*/  NOP ;  /* 0x0000000000007918 */ /* 0x000fe40000000000 */
.L_x_70:
[----:B--2---:R-:W-:Y:S01]  /*3ea0*/  UIADD3 UR4, UPT, UPT, UR32, 0x1, URZ ;  /* 0x0000000120047890 */ /* 0x004fe2000fffe0ff */
[----:B------:R-:W-:-:S03]  /*3eb0*/  ISETP.NE.AND P0, PT, R8, 0x2, PT ;  /* 0x000000020800780c */ /* 0x000fc60003f05270 */
[----:B------:R-:W-:Y:S01]  /*3ec0*/  UISETP.NE.AND UP0, UPT, UR4, 0x4, UPT ;  /* 0x000000040400788c */ /* 0x000fe2000bf05270 */
[----:B-1----:R-:W-:Y:S02]  /*3ed0*/  SEL R0, RZ, 0x1, P0 ;  /* 0x00000001ff007807 */ /* 0x002fe40000000000 */
[----:B------:R-:W-:Y:S01]  /*3ee0*/  SEL R8, R8, RZ, P0 ;  /* 0x000000ff08087207 */ /* 0x000fe20000000000 */
[----:B------:R-:W-:Y:S01]  /*3ef0*/  USEL UR5, URZ, 0x1, UP0 ;  /* 0x00000001ff057887 */ /* 0x000fe20008000000 */
[----:B------:R-:W-:Y:S01]  /*3f00*/  LOP3.LUT R3, R3, R0, RZ, 0x3c, !PT ;  /* 0x0000000003037212 */ /* 0x000fe200078e3cff */
[----:B------:R-:W-:-:S04]  /*3f10*/  USEL UR32, UR4, URZ, UP0 ;  /* 0x000000ff04207287 */ /* 0x000fc80008000000 */
[----:B------:R-:W-:Y:S01]  /*3f20*/  LOP3.LUT R9, R9, UR5, RZ, 0x3c, !PT ;  /* 0x0000000509097c12 */ /* 0x000fe2000f8e3cff */
[----:B------:R-:W-:Y:S07]  /*3f30*/  @P1 BRA `(.L_x_76) ;  /* 0xfffffff800881947 */ /* 0x000fee000383ffff */
[----:B------:R-:W1:Y:S01]  /*3f40*/  S2UR UR8, SR_CgaCtaId ;  /* 0x00000000000879c3 */ /* 0x000e620000008800 */
[----:B------:R-:W-:Y:S01]  /*3f50*/  ELECT P0, URZ, PT ;  /* 0x0000000000ff782f */ /* 0x000fe20003800000 */
[----:B------:R-:W-:Y:S01]  /*3f60*/  HFMA2 R0, -RZ, RZ, 0, 5.9604644775390625e-08 ;  /* 0x00000001ff007431 */ /* 0x000fe200000001ff */
[----:B------:R-:W-:-:S05]  /*3f70*/  UMOV UR4, 0x40 ;  /* 0x0000004000047882 */ /* 0x000fca0000000000 */
[----:B------:R-:W-:Y:S01]  /*3f80*/  UVIRTCOUNT.DEALLOC.SMPOOL 0x80 ;  /* 0x000000800000784c */ /* 0x000fe20000000000 */
[----:B------:R-:W-:Y:S02]  /*3f90*/  UISETP.NE.AND UP1, UPT, UR48, URZ, UPT ;  /* 0x000000ff3000728c */ /* 0x000fe4000bf25270 */
[----:B-1----:R-:W-:-:S09]  /*3fa0*/  ULEA UR8, UR8, UR4, 0x18 ;  /* 0x0000000408087291 */ /* 0x002fd2000f8ec0ff */
[----:B------:R1:W-:Y:S01]  /*3fb0*/  @P0 STS.U8 [UR8+0x1c], R0 ;  /* 0x00001c00ff000988 */ /* 0x0003e20008000008 */
[----:B------:R-:W-:Y:S05]  /*3fc0*/  BRA.U UP1, `(.L_x_77) ;  /* 0x0000000101a07547 */ /* 0x000fea000b800000 */
[----:B------:R-:W-:Y:S01]  /*3fd0*/  UIADD3 UR7, UPT, UPT, UR26, 0xf0, URZ ;  /* 0x000000f01a077890 */ /* 0x000fe2000fffe0ff */
[----:B------:R-:W-:-:S03]  /*3fe0*/  SHF.L.U32 R2, R9, 0x1f, RZ ;  /* 0x0000001f09027819 */ /* 0x000fc600000006ff */
[----:B------:R-:W-:-:S09]  /*3ff0*/  ULEA UR4, UR32, UR7, 0x3 ;  /* 0x0000000720047291 */ /* 0x000fd2000f8e18ff */
[----:B------:R-:W2:Y:S02]  /*4000*/  SYNCS.PHASECHK.TRANS64.TRYWAIT P0, [UR4], R2 ;  /* 0x00000002ff0075a7 */ /* 0x000ea40008001104 */
[----:B--2---:R-:W-:Y:S05]  /*4010*/  @!P0 BRA `(.L_x_78) ;  /* 0x0000005400848947 */ /* 0x004fea0003800000 */
.L_x_178:
        /* <DEDUP_REMOVED lines=9> */
.L_x_180:
        /* <DEDUP_REMOVED lines=9> */
.L_x_182:
[----:B------:R-:W-:-:S04]  /*4140*/  UIADD3 UR4, UPT, UPT, UR4, 0x1, URZ ;  /* 0x0000000104047890 */ /* 0x000fc8000fffe0ff */
[----:B------:R-:W-:-:S04]  /*4150*/  UISETP.NE.AND UP0, UPT, UR4, 0x4, UPT ;  /* 0x000000040400788c */ /* 0x000fc8000bf05270 */
[----:B------:R-:W-:Y:S02]  /*4160*/  USEL UR5, URZ, 0x1, UP0 ;  /* 0x00000001ff057887 */ /* 0x000fe40008000000 */
[----:B------:R-:W-:-:S04]  /*4170*/  USEL UR4, UR4, URZ, UP0 ;  /* 0x000000ff04047287 */ /* 0x000fc80008000000 */
[----:B------:R-:W-:Y:S01]  /*4180*/  ULEA UR4, UR4, UR7, 0x3 ;  /* 0x0000000704047291 */ /* 0x000fe2000f8e18ff */
[----:B------:R-:W-:-:S04]  /*4190*/  LOP3.LUT R2, R2, UR5, RZ, 0x3c, !PT ;  /* 0x0000000502027c12 */ /* 0x000fc8000f8e3cff */
[----:B------:R-:W-:Y:S01]  /*41a0*/  SHF.L.U32 R2, R2, 0x1f, RZ ;  /* 0x0000001f02027819 */ /* 0x000fe200000006ff */
[----:B-1----:R-:W-:-:S04]  /*41b0*/  IMAD.U32 R0, RZ, RZ, UR4 ;  /* 0x00000004ff007e24 */ /* 0x002fc8000f8e00ff */
[----:B------:R1:W2:Y:S03]  /*41c0*/  SYNCS.PHASECHK.TRANS64.TRYWAIT P0, [R0+URZ], R2 ;  /* 0x00000002000075a7 */ /* 0x0002a600080011ff */
[----:B--2---:R-:W-:Y:S05]  /*41d0*/  @!P0 NANOSLEEP.SYNCS 0x989680 ;  /* 0x009896800000895d */ /* 0x004fea0003900000 */
[----:B------:R-:W2:Y:S02]  /*41e0*/  @!P0 SYNCS.PHASECHK.TRANS64 P0, [R0+URZ], R2 ;  /* 0x00000002000085a7 */ /* 0x000ea400080010ff */
[----:B--2---:R-:W-:Y:S05]  /*41f0*/  @P0 BRA `(.L_x_81) ;  /* 0x0000000000200947 */ /* 0x004fea0003800000 */
.L_x_82:
[----:B--2---:R2:W4:Y:S02]  /*4200*/  SYNCS.PHASECHK.TRANS64.TRYWAIT P0, [R0+URZ], R2 ;  /* 0x00000002000075a7 */ /* 0x00452400080011ff */
[----:B----4-:R-:W-:Y:S05]  /*4210*/  @!P0 NANOSLEEP.SYNCS 0x989680 ;  /* 0x009896800000895d */ /* 0x010fea0003900000 */
[----:B------:R-:W4:Y:S02]  /*4220*/  @!P0 SYNCS.PHASECHK.TRANS64 P0, [R0+URZ], R2 ;  /* 0x00000002000085a7 */ /* 0x000f2400080010ff */
[----:B----4-:R-:W-:Y:S05]  /*4230*/  @!P0 BRA `(.L_x_82) ;  /* 0xfffffffc00f08947 */ /* 0x010fea000383ffff */
[----:B------:R-:W-:Y:S05]  /*4240*/  BRA `(.L_x_81) ;  /* 0x00000000000c7947 */ /* 0x000fea0003800000 */
.L_x_77:
[----:B------:R-:W-:-:S04]  /*4250*/  UIADD3 UR4, UPT, UPT, UR26, 0x130, URZ ;  /* 0x000001301a047890 */ /* 0x000fc8000fffe0ff */
[----:B------:R-:W-:-:S09]  /*4260*/  UPRMT UR4, UR49, 0x654, UR4 ;  /* 0x0000065431047896 */ /* 0x000fd20008000004 */
[----:B------:R-:W-:Y:S03]  /*4270*/  SYNCS.ARRIVE.TRANS64.RED.A1T0 RZ, [UR4], RZ ;  /* 0x000000ffffff79a7 */ /* 0x000fe60008100404 */
.L_x_81:
[----:B-12---:R-:W-:Y:S01]  /*4280*/  SHF.L.U32 R2, RZ, 0x1f, RZ ;  /* 0x0000001fff027819 */ /* 0x006fe200000006ff */
[----:B------:R-:W-:Y:S01]  /*4290*/  UIADD3 UR4, UPT, UPT, UR26, 0x130, URZ ;  /* 0x000001301a047890 */ /* 0x000fe2000fffe0ff */
[----:B------:R-:W-:Y:S02]  /*42a0*/  PLOP3.LUT P0, PT, PT, PT, UP1, 0x80, 0x8 ;  /* 0x000000000008781c */ /* 0x000fe40003f0f018 */
[----:B------:R-:W1:Y:S02]  /*42b0*/  SYNCS.PHASECHK.TRANS64.TRYWAIT P1, [UR26+0x130], R2 ;  /* 0x00013002ff0075a7 */ /* 0x000e64000802111a */
[----:B-1----:R-:W-:Y:S09]  /*42c0*/  @!P1 BRA `(.L_x_83) ;  /* 0x0000005400209947 */ /* 0x002ff20003800000 */
.L_x_184:
[----:B------:R-:W-:Y:S01]  /*42d0*/  @!UP1 UPRMT UR4, UR49, 0x654, UR4 ;  /* 0x0000065431049896 */ /* 0x000fe20008000004 */
[----:B------:R-:W-:Y:S01]  /*42e0*/  UMOV UR5, 0xffff ;  /* 0x0000ffff00057882 */ /* 0x000fe20000000000 */
[----:B------:R-:W-:-:S07]  /*42f0*/  UMOV UR6, 0x1 ;  /* 0x0000000100067882 */ /* 0x000fce0000000000 */
[----:B------:R-:W-:Y:S01]  /*4300*/  @!P0 SYNCS.ARRIVE.TRANS64.RED.A1T0 RZ, [UR4], RZ ;  /* 0x000000ffffff89a7 */ /* 0x000fe20008100404 */
[----:B------:R-:W-:Y:S01]  /*4310*/  NOP ;  /* 0x0000000000007918 */ /* 0x000fe20000000000 */
[----:B-1----:R-:W1:Y:S01]  /*4320*/  LDS R0, [UR8+0x14] ;  /* 0x00001408ff007984 */ /* 0x002e620008000800 */
[----:B------:R-:W-:-:S04]  /*4330*/  ULOP3.LUT UR4, UR44, 0xffff, URZ, 0xc0, !UPT ;  /* 0x0000ffff2c047892 */ /* 0x000fc8000f8ec0ff */
[----:B------:R-:W-:-:S04]  /*4340*/  USHF.R.U32.HI UR4, URZ, 0x5, UR4 ;  /* 0x00000005ff047899 */ /* 0x000fc80008011604 */
[----:B------:R-:W-:Y:S02]  /*4350*/  USHF.L.U32 UR5, UR5, UR4, URZ ;  /* 0x0000000405057299 */ /* 0x000fe400080006ff */
[----:B------:R-:W-:-:S04]  /*4360*/  USHF.L.U32 UR4, UR6, UR4, URZ ;  /* 0x0000000406047299 */ /* 0x000fc800080006ff */
[----:B-1----:R-:W-:-:S04]  /*4370*/  LOP3.LUT R0, R0, UR5, RZ, 0xc0, !PT ;  /* 0x0000000500007c12 */ /* 0x002fc8000f8ec0ff */
[----:B------:R-:W-:-:S13]  /*4380*/  ISETP.NE.AND P0, PT, R0, UR5, PT ;  /* 0x0000000500007c0c */ /* 0x000fda000bf05270 */
[----:B------:R-:W-:Y:S05]  /*4390*/  @P0 BRA `(.L_x_84) ;  /* 0x0000000000580947 */ /* 0x000fea0003800000 */
[----:B------:R-:W1:Y:S02]  /*43a0*/  LDS R0, [UR8+0x18] ;  /* 0x00001808ff007984 */ /* 0x000e640008000800 */
[----:B-1----:R-:W-:-:S04]  /*43b0*/  LOP3.LUT R0, R0, UR4, RZ, 0xc0, !PT ;  /* 0x0000000400007c12 */ /* 0x002fc8000f8ec0ff */
[----:B------:R-:W-:-:S13]  /*43c0*/  ISETP.NE.AND P0, PT, R0, UR4, PT ;  /* 0x0000000400007c0c */ /* 0x000fda000bf05270 */
[----:B------:R-:W-:Y:S05]  /*43d0*/  @P0 BRA `(.L_x_85) ;  /* 0x00000000003c0947 */ /* 0x000fea0003800000 */
[----:B------:R-:W1:Y:S01]  /*43e0*/  S2R R2, SR_LANEID ;  /* 0x0000000000027919 */ /* 0x000e620000000000 */
[----:B------:R-:W-:-:S06]  /*43f0*/  ULOP3.LUT UR5, URZ, UR5, URZ, 0x33, !UPT ;  /* 0x00000005ff057292 */ /* 0x000fcc000f8e33ff */
[----:B------:R-:W-:-:S04]  /*4400*/  IMAD.U32 R0, RZ, RZ, UR5 ;  /* 0x00000005ff007e24 */ /* 0x000fc8000f8e00ff */
[----:B------:R2:W4:Y:S02]  /*4410*/  REDUX UR7, R0 ;  /* 0x00000000000773c4 */ /* 0x0005240000000000 */
[----:B------:R1:W-:Y:S01]  /*4420*/  UTCATOMSWS.AND URZ, UR5 ;  /* 0x0000000500ff79e3 */ /* 0x0003e20008000000 */
[----:B--2---:R-:W-:Y:S01]  /*4430*/  LOP3.LUT R0, RZ, UR4, RZ, 0x33, !PT ;  /* 0x00000004ff007c12 */ /* 0x004fe2000f8e33ff */
[----:B------:R-:W-:Y:S02]  /*4440*/  VOTEU.ANY UR4, UPT, PT ;  /* 0x0000000000047886 */ /* 0x000fe400038e0100 */
[----:B------:R-:W-:Y:S02]  /*4450*/  UFLO.U32 UR4, UR4 ;  /* 0x00000004000472bd */ /* 0x000fe400080e0000 */
[----:B------:R-:W2:Y:S04]  /*4460*/  REDUX UR6, R0 ;  /* 0x00000000000673c4 */ /* 0x000ea80000000000 */
[----:B-1----:R-:W-:-:S02]  /*4470*/  ISETP.EQ.U32.AND P0, PT, R2, UR4, PT ;  /* 0x0000000402007c0c */ /* 0x002fc4000bf02070 */
[----:B----4-:R-:W-:-:S11]  /*4480*/  MOV R2, UR7 ;  /* 0x0000000700027c02 */ /* 0x010fd60008000f00 */
[----:B------:R1:W-:Y:S01]  /*4490*/  @P0 ATOMS.AND RZ, [UR8+0x14], R2 ;  /* 0x00001402ffff098c */ /* 0x0003e2000a800008 */
[----:B--2---:R-:W-:-:S05]  /*44a0*/  IMAD.U32 R0, RZ, RZ, UR6 ;  /* 0x00000006ff007e24 */ /* 0x004fca000f8e00ff */
[----:B------:R1:W-:Y:S01]  /*44b0*/  @P0 ATOMS.AND RZ, [UR8+0x18], R0 ;  /* 0x00001800ffff098c */ /* 0x0003e2000a800008 */
[----:B------:R-:W-:Y:S05]  /*44c0*/  BRA `(.L_x_86) ;  /* 0x0000000000147947 */ /* 0x000fea0003800000 */
.L_x_85:
[----:B------:R-:W-:Y:S02]  /*44d0*/  MOV R2, 0x44f0 ;  /* 0x000044f000027802 */ /* 0x000fe40000000f00 */
[----:B---3-5:R-:W-:Y:S05]  /*44e0*/  CALL.REL.NOINC `($__internal_0_$__cuda_sm10x_tcgen05_guardrail_trap_col_being_dealloced_not_returned_by_alloc) ;  /* 0x0000005800007944 */ /* 0x028fea0003c00000 */
[----:B------:R-:W-:Y:S05]  /*44f0*/  BRA `(.L_x_86) ;  /* 0x0000000000087947 */ /* 0x000fea0003800000 */
.L_x_84:
[----:B------:R-:W-:Y:S02]  /*4500*/  MOV R2, 0x4520 ;  /* 0x0000452000027802 */ /* 0x000fe40000000f00 */
[----:B---3-5:R-:W-:Y:S05]  /*4510*/  CALL.REL.NOINC `($__internal_2_$__cuda_sm10x_tcgen05_guardrail_trap_unallocated_columns_being_dealloced) ;  /* 0x00000058000c7944 */ /* 0x028fea0003c00000 */
.L_x_86:
[----:B------:R-:W-:Y:S01]  /*4520*/  NOP ;  /* 0x0000000000007918 */ /* 0x000fe20000000000 */
[----:B------:R-:W-:Y:S05]  /*4530*/  EXIT ;  /* 0x000000000000794d */ /* 0x000fea0003800000 */
.L_x_57:
[----:B------:R-:W-:-:S09]  /*4540*/  UISETP.NE.OR UP0, UPT, UR25, 0x3, !UP3 ;  /* 0x000000031900788c */ /* 0x000fd2000df05670 */
[----:B------:R-:W-:Y:S05]  /*4550*/  BRA.U UP0, `(.L_x_87) ;  /* 0x0000001100b87547 */ /* 0x000fea000b800000 */
[----:B------:R-:W1:Y:S01]  /*4560*/  LDCU UR31, c[0x0][0x370] ;  /* 0x00006e00ff1f77ac */ /* 0x000e620008000800 */
[----:B------:R-:W2:Y:S01]  /*4570*/  LDC.64 R16, c[0x0][0x348] ;  /* 0x0000d200ff107b82 */ /* 0x000ea20000000a00 */
[----:B------:R-:W-:Y:S02]  /*4580*/  HFMA2 R13, -RZ, RZ, 0, 0 ;  /* 0x00000000ff0d7431 */ /* 0x000fe400000001ff */
[----:B------:R-:W-:Y:S01]  /*4590*/  IMAD.MOV.U32 R15, RZ, RZ, 0x1 ;  /* 0x00000001ff0f7424 */ /* 0x000fe200078e00ff */
[----:B------:R-:W1:Y:S01]  /*45a0*/  LDCU.128 UR48, c[0x0][0xb10] ;  /* 0x00016200ff3077ac */ /* 0x000e620008000c00 */
[----:B------:R-:W-:Y:S01]  /*45b0*/  IMAD.MOV.U32 R14, RZ, RZ, RZ ;  /* 0x000000ffff0e7224 */ /* 0x000fe200078e00ff */
[----:B------:R-:W-:Y:S01]  /*45c0*/  MOV R7, 0x1000 ;  /* 0x0000100000077802 */ /* 0x000fe20000000f00 */
[----:B------:R-:W3:Y:S01]  /*45d0*/  LDCU UR30, c[0x0][0x374] ;  /* 0x00006e80ff1e77ac */ /* 0x000ee20008000800 */
[----:B------:R-:W4:Y:S01]  /*45e0*/  LDC.64 R2, c[0x0][0x888] ;  /* 0x00022200ff027b82 */ /* 0x000f220000000a00 */
[----:B------:R-:W3:Y:S01]  /*45f0*/  LDCU UR15, c[0x0][0xb0c] ;  /* 0x00016180ff0f77ac */ /* 0x000ee20008000800 */
[----:B------:R-:W2:Y:S06]  /*4600*/  LDCU UR52, c[0x0][0xb20] ;  /* 0x00016400ff3477ac */ /* 0x000eac0008000800 */
[----:B------:R-:W4:Y:S01]  /*4610*/  LDC.64 R4, c[0x0][0x890] ;  /* 0x00022400ff047b82 */ /* 0x000f220000000a00 */
[----:B------:R-:W2:Y:S01]  /*4620*/  LDCU UR4, c[0x0][0xb30] ;  /* 0x00016600ff0477ac */ /* 0x000ea20008000800 */
[----:B------:R-:W-:Y:S01]  /*4630*/  UMOV UR21, 0x400 ;  /* 0x0000040000157882 */ /* 0x000fe20000000000 */
[----:B-1----:R-:W-:-:S02]  /*4640*/  UIMAD.WIDE.U32 UR6, UR31, UR48, URZ ;  /* 0x000000301f0672a5 */ /* 0x002fc4000f8e00ff */
[----:B---3--:R-:W-:Y:S02]  /*4650*/  UIMAD.WIDE.U32 UR8, UR30, UR51, URZ ;  /* 0x000000331e0872a5 */ /* 0x008fe4000f8e00ff */
[----:B------:R-:W-:Y:S02]  /*4660*/  ULEA UR21, UR47, UR21, 0x18 ;  /* 0x000000152f157291 */ /* 0x000fe4000f8ec0ff */
[----:B------:R-:W-:Y:S02]  /*4670*/  UPLOP3.LUT UP2, UPT, UPT, UPT, UPT, 0x40, 0x4 ;  /* 0x000000000004789c */ /* 0x000fe40003f4e870 */
[----:B------:R-:W-:Y:S01]  /*4680*/  UIADD3 UR37, UPT, UPT, UR21, 0x78, URZ ;  /* 0x0000007815257890 */ /* 0x000fe2000fffe0ff */
[----:B------:R-:W-:Y:S01]  /*4690*/  UMOV UR6, UR7 ;  /* 0x0000000700067c82 */ /* 0x000fe20008000000 */
[----:B------:R-:W-:Y:S01]  /*46a0*/  UMOV UR38, UR9 ;  /* 0x0000000900267c82 */ /* 0x000fe20008000000 */
[----:B------:R-:W-:Y:S02]  /*46b0*/  UISETP.GE.AND UP0, UPT, UR45, 0x1, UPT ;  /* 0x000000012d00788c */ /* 0x000fe4000bf06270 */
[----:B------:R-:W-:Y:S01]  /*46c0*/  UISETP.NE.AND UP4, UPT, UR45, 0x1, UPT ;  /* 0x000000012d00788c */ /* 0x000fe2000bf85270 */
[----:B------:R-:W1:Y:S01]  /*46d0*/  LDCU.64 UR22, c[0x0][0xb28] ;  /* 0x00016500ff1677ac */ /* 0x000e620008000a00 */
[----:B------:R-:W-:-:S02]  /*46e0*/  UISETP.NE.AND UP6, UPT, UR15, 0x1, UPT ;  /* 0x000000010f00788c */ /* 0x000fc4000bfc5270 */
[----:B------:R-:W-:Y:S02]  /*46f0*/  UISETP.NE.AND UP5, UPT, UR50, 0x1, UPT ;  /* 0x000000013200788c */ /* 0x000fe4000bfa5270 */
[----:B------:R-:W-:Y:S02]  /*4700*/  UIADD3 UR41, UPT, UPT, UR21, 0x60, URZ ;  /* 0x0000006015297890 */ /* 0x000fe4000fffe0ff */
[----:B------:R-:W-:Y:S02]  /*4710*/  UIADD3 UR33, UPT, UPT, UR21, 0x68, URZ ;  /* 0x0000006815217890 */ /* 0x000fe4000fffe0ff */
[----:B------:R-:W-:Y:S02]  /*4720*/  UIADD3 UR25, UPT, UPT, UR21, 0x70, URZ ;  /* 0x0000007015197890 */ /* 0x000fe4000fffe0ff */
[----:B------:R-:W-:Y:S02]  /*4730*/  UPRMT UR37, UR47, 0x654, UR37 ;  /* 0x000006542f257896 */ /* 0x000fe40008000025 */
[----:B------:R-:W-:-:S02]  /*4740*/  USHF.R.U32.HI UR39, URZ, UR49, UR6 ;  /* 0x00000031ff277299 */ /* 0x000fc40008011606 */
[----:B--2---:R-:W-:Y:S02]  /*4750*/  USHF.R.U32.HI UR38, URZ, UR52, UR38 ;  /* 0x00000034ff267299 */ /* 0x004fe40008011626 */
[----:B------:R-:W-:-:S11]  /*4760*/  UISETP.NE.AND UP3, UPT, UR4, 0x1, UPT ;  /* 0x000000010400788c */ /* 0x000fd6000bf65270 */
.L_x_98:
[C---:B------:R-:W-:Y:S02]  /*4770*/  LEA R12, R14.reuse, UR21, 0x3 ;  /* 0x000000150e0c7c11 */ /* 0x040fe4000f8e18ff */
[----:B------:R-:W-:Y:S02]  /*4780*/  SHF.L.U32 R0, R13, 0x1f, RZ ;  /* 0x0000001f0d007819 */ /* 0x000fe400000006ff */
[----:B------:R-:W-:Y:S02]  /*4790*/  LEA R8, R14, UR21, 0x4 ;  /* 0x000000150e087c11 */ /* 0x000fe4000f8e20ff */
[----:B--2---:R-:W2:Y:S02]  /*47a0*/  SYNCS.PHASECHK.TRANS64.TRYWAIT P0, [R12+URZ+0xb0], R0 ;  /* 0x0000b0000c0075a7 */ /* 0x004ea400080011ff */
[----:B--2---:R-:W-:Y:S05]  /*47b0*/  @!P0 BRA `(.L_x_88) ;  /* 0x0000004c00fc8947 */ /* 0x004fea0003800000 */
.L_x_185:
[----:B------:R-:W3:Y:S01]  /*47c0*/  LDS.128 R8, [R8+0x140] ;  /* 0x0001400008087984 */ /* 0x000ee20000000c00 */
[----:B------:R-:W-:Y:S01]  /*47d0*/  UISETP.GE.AND UP0, UPT, UR45, 0x1, UPT ;  /* 0x000000012d00788c */ /* 0x000fe2000bf06270 */
[----:B------:R-:W-:Y:S01]  /*47e0*/  @!PT LDS RZ, [RZ] ;  /* 0x00000000fffff984 */ /* 0x000fe20000000800 */
[----:B------:R-:W-:Y:S01]  /*47f0*/  @!PT LDS RZ, [RZ] ;  /* 0x00000000fffff984 */ /* 0x000fe20000000800 */
[----:B------:R-:W-:Y:S01]  /*4800*/  @!PT LDS RZ, [RZ] ;  /* 0x00000000fffff984 */ /* 0x000fe20000000800 */
[----:B------:R-:W-:Y:S01]  /*4810*/  @!PT LDS RZ, [RZ] ;  /* 0x00000000fffff984 */ /* 0x000fe20000000800 */
[----:B------:R1:W-:Y:S06]  /*4820*/  MEMBAR.ALL.CTA ;  /* 0x0000000000007992 */ /* 0x0003ec0000008000 */
[----:B-1----:R-:W1:Y:S01]  /*4830*/  FENCE.VIEW.ASYNC.S ;  /* 0x00000000000073c6 */ /* 0x002e620000000000 */
[----:B---3--:R-:W-:Y:S11]  /*4840*/  LOP3.LUT P0, RZ, R10, 0x1, RZ, 0xc0, !PT ;  /* 0x000000010aff7812 */ /* 0x008ff6000780c0ff */
[----:B------:R-:W-:Y:S02]  /*4850*/  @!UPT UIADD3 URZ, UPT, UPT, URZ, URZ, URZ ;  /* 0x000000fffffff290 */ /* 0x000fe4000fffe0ff */
[----:B-1----:R-:W-:Y:S01]  /*4860*/  VOTEU.ANY UP1, P0 ;  /* 0x0000000000ff7886 */ /* 0x002fe20000020100 */
[----:B------:R-:W-:Y:S11]  /*4870*/  PLOP3.LUT P0, PT, PT, PT, UP1, 0x80, 0x8 ;  /* 0x000000000008781c */ /* 0x000ff60003f0f018 */
[----:B------:R-:W-:Y:S02]  /*4880*/  @!UPT UIADD3 URZ, UPT, UPT, URZ, URZ, URZ ;  /* 0x000000fffffff290 */ /* 0x000fe4000fffe0ff */
[----:B--2---:R-:W-:Y:S02]  /*4890*/  @P0 SHF.R.U32.HI R0, RZ, 0x10, R9 ;  /* 0x00000010ff000819 */ /* 0x004fe40000011609 */
[----:B------:R-:W-:Y:S02]  /*48a0*/  @P0 MOV R6, R8 ;  /* 0x0000000800060202 */ /* 0x000fe40000000f00 */
[----:B------:R-:W-:Y:S01]  /*48b0*/  @P0 R2UR UR4, R0 ;  /* 0x00000000000402ca */ /* 0x000fe200000e0000 */
[----:B------:R-:W-:Y:S01]  /*48c0*/  VIADD R0, R12, 0xc0 ;  /* 0x000000c00c007836 */ /* 0x000fe20000000000 */
[----:B------:R-:W-:Y:S02]  /*48d0*/  @P0 LOP3.LUT R8, R9, 0xffff, RZ, 0xc0, !PT ;  /* 0x0000ffff09080812 */ /* 0x000fe400078ec0ff */
[----:B------:R-:W-:Y:S02]  /*48e0*/  @P0 R2UR UR6, R6 ;  /* 0x00000000060602ca */ /* 0x000fe400000e0000 */
[----:B------:R-:W-:Y:S02]  /*48f0*/  PRMT R0, RZ, 0x654, R0 ;  /* 0x00000654ff007816 */ /* 0x000fe40000000000 */
[----:B------:R-:W-:Y:S02]  /*4900*/  @P0 R2UR UR5, R8 ;  /* 0x00000000080502ca */ /* 0x000fe400000e0000 */
[----:B------:R1:W-:Y:S03]  /*4910*/  SYNCS.ARRIVE.TRANS64.RED.A1T0 RZ, [R0+URZ], RZ ;  /* 0x000000ff00ff79a7 */ /* 0x0003e600081004ff */
[----:B------:R-:W-:Y:S04]  /*4920*/  @UP1 UMOV UR29, UR4 ;  /* 0x00000004001d1c82 */ /* 0x000fe80008000000 */
[----:B------:R-:W-:Y:S04]  /*4930*/  @UP1 UMOV UR14, UR6 ;  /* 0x00000006000e1c82 */ /* 0x000fe80008000000 */
[----:B------:R-:W-:Y:S01]  /*4940*/  @UP1 UMOV UR13, UR5 ;  /* 0x00000005000d1c82 */ /* 0x000fe20008000000 */
[----:B------:R-:W-:Y:S05]  /*4950*/  BRA.U !UP0, `(.L_x_89) ;  /* 0x0000000108a47547 */ /* 0x000fea000b800000 */
[----:B------:R-:W-:Y:S02]  /*4960*/  UIMAD.WIDE.U32 UR16, UR13, UR51, URZ ;  /* 0x000000330d1072a5 */ /* 0x000fe4000f8e00ff */
[----:B------:R-:W-:Y:S02]  /*4970*/  UIMAD.WIDE.U32 UR18, UR14, UR48, URZ ;  /* 0x000000300e1272a5 */ /* 0x000fe4000f8e00ff */
[----:B------:R-:W-:Y:S02]  /*4980*/  USEL UR4, UR30, UR38, !UP5 ;  /* 0x000000261e047287 */ /* 0x000fe4000e800000 */
[----:B------:R-:W-:Y:S02]  /*4990*/  USEL UR7, UR31, UR39, !UP6 ;  /* 0x000000271f077287 */ /* 0x000fe4000f000000 */
[----:B------:R-:W-:Y:S02]  /*49a0*/  UIMAD.WIDE.U32 UR8, UR4, UR22, URZ ;  /* 0x00000016040872a5 */ /* 0x000fe4000f8e00ff */
[----:B------:R-:W-:Y:S01]  /*49b0*/  UIMAD.WIDE.U32 UR10, UR7, UR22, URZ ;  /* 0x00000016070a72a5 */ /* 0x000fe2000f8e00ff */
[----:B------:R-:W-:Y:S02]  /*49c0*/  UMOV UR5, UR17 ;  /* 0x0000001100057c82 */ /* 0x000fe40008000000 */
[----:B------:R-:W-:Y:S03]  /*49d0*/  USHF.R.U32.HI UR6, URZ, UR52, UR5 ;  /* 0x00000034ff067299 */ /* 0x000fe60008011605 */
[----:B------:R-:W-:Y:S01]  /*49e0*/  UMOV UR5, UR19 ;  /* 0x0000001300057c82 */ /* 0x000fe20008000000 */
[----:B------:R-:W-:Y:S02]  /*49f0*/  USEL UR6, UR13, UR6, !UP5 ;  /* 0x000000060d067287 */ /* 0x000fe4000e800000 */
[----:B------:R-:W-:Y:S03]  /*4a00*/  USHF.R.U32.HI UR12, URZ, UR49, UR5 ;  /* 0x00000031ff0c7299 */ /* 0x000fe60008011605 */
[----:B------:R-:W-:Y:S02]  /*4a10*/  UMOV UR5, UR9 ;  /* 0x0000000900057c82 */ /* 0x000fe40008000000 */
[----:B------:R-:W-:Y:S03]  /*4a20*/  @UP4 USHF.R.U32.HI UR4, URZ, UR23, UR5 ;  /* 0x00000017ff044299 */ /* 0x000fe60008011605 */
[----:B------:R-:W-:Y:S01]  /*4a30*/  UMOV UR5, UR11 ;  /* 0x0000000b00057c82 */ /* 0x000fe20008000000 */
[----:B------:R-:W-:Y:S02]  /*4a40*/  UIMAD UR4, UR45, UR4, URZ ;  /* 0x000000042d0472a4 */ /* 0x000fe4000f8e02ff */
[----:B------:R-:W-:Y:S02]  /*4a50*/  @UP4 USHF.R.U32.HI UR7, URZ, UR23, UR5 ;  /* 0x00000017ff074299 */ /* 0x000fe40008011605 */
[----:B------:R-:W-:Y:S02]  /*4a60*/  UIMAD.WIDE.U32 UR10, UR6, UR22, URZ ;  /* 0x00000016060a72a5 */ /* 0x000fe4000f8e00ff */
[----:B------:R-:W-:Y:S02]  /*4a70*/  USEL UR5, UR14, UR12, !UP6 ;  /* 0x0000000c0e057287 */ /* 0x000fe4000f000000 */
[----:B------:R-:W-:Y:S02]  /*4a80*/  UIMAD UR8, UR45, UR7, URZ ;  /* 0x000000072d0872a4 */ /* 0x000fe4000f8e02ff */
[----:B------:R-:W-:Y:S03]  /*4a90*/  UISETP.GE.AND UP0, UPT, UR6, UR4, UPT ;  /* 0x000000040600728c */ /* 0x000fe6000bf06270 */
[----:B------:R-:W-:Y:S01]  /*4aa0*/  UMOV UR4, UR11 ;  /* 0x0000000b00047c82 */ /* 0x000fe20008000000 */
[----:B------:R-:W-:Y:S02]  /*4ab0*/  UISETP.GE.OR UP0, UPT, UR5, UR8, UP0 ;  /* 0x000000080500728c */ /* 0x000fe40008706670 */
[----:B------:R-:W-:Y:S02]  /*4ac0*/  USHF.R.U32.HI UR4, URZ, UR23, UR4 ;  /* 0x00000017ff047299 */ /* 0x000fe40008011604 */
[----:B------:R-:W-:Y:S02]  /*4ad0*/  UIMAD.WIDE.U32 UR8, UR5, UR22, URZ ;  /* 0x00000016050872a5 */ /* 0x000fe4000f8e00ff */
[----:B------:R-:W-:Y:S04]  /*4ae0*/  USEL UR10, UR6, UR4, !UP4 ;  /* 0x00000004060a7287 */ /* 0x000fe8000e000000 */
[----:B------:R-:W-:Y:S01]  /*4af0*/  UIADD3 UR11, UPT, UPT, -UR10, URZ, URZ ;  /* 0x000000ff0a0b7290 */ /* 0x000fe2000fffe1ff */
[----:B------:R-:W-:Y:S02]  /*4b00*/  @!UP0 UMOV UR4, UR9 ;  /* 0x0000000900048c82 */ /* 0x000fe40008000000 */
[----:B------:R-:W-:Y:S02]  /*4b10*/  @!UP0 USHF.R.U32.HI UR4, URZ, UR23, UR4 ;  /* 0x00000017ff048299 */ /* 0x000fe40008011604 */
[----:B------:R-:W-:Y:S02]  /*4b20*/  UIMAD UR8, UR45, UR11, UR6 ;  /* 0x0000000b2d0872a4 */ /* 0x000fe4000f8e0206 */
[----:B------:R-:W-:Y:S04]  /*4b30*/  @!UP0 USEL UR4, UR5, UR4, !UP4 ;  /* 0x0000000405048287 */ /* 0x000fe8000e000000 */
[----:B------:R-:W-:Y:S02]  /*4b40*/  @!UP0 UIMAD UR7, UR7, UR8, UR4 ;  /* 0x00000008070782a4 */ /* 0x000fe4000f8e0204 */
[----:B------:R-:W-:Y:S02]  /*4b50*/  @!UP0 UIADD3 UR9, UPT, UPT, UR10, -UR4, URZ ;  /* 0x800000040a098290 */ /* 0x000fe4000fffe0ff */
[----:B------:R-:W-:Y:S02]  /*4b60*/  UIADD3 UR8, UPT, UPT, -UR6, URZ, URZ ;  /* 0x000000ff06087290 */ /* 0x000fe4000fffe1ff */
[----:B------:R-:W-:Y:S02]  /*4b70*/  UIADD3 UR4, UPT, UPT, -UR5, URZ, URZ ;  /* 0x000000ff05047290 */ /* 0x000fe4000fffe1ff */
[----:B------:R-:W-:Y:S03]  /*4b80*/  @!UP0 UIMAD UR6, UR9, UR45, UR5 ;  /* 0x0000002d090682a4 */ /* 0x000fe6000f8e0205 */
[----:B------:R-:W-:Y:S01]  /*4b90*/  @!UP0 UMOV UR5, UR7 ;  /* 0x0000000700058c82 */ /* 0x000fe20008000000 */
[----:B------:R-:W-:Y:S02]  /*4ba0*/  UIMAD UR7, UR15, UR4, UR14 ;  /* 0x000000040f0772a4 */ /* 0x000fe4000f8e020e */
[----:B------:R-:W-:Y:S02]  /*4bb0*/  UIMAD UR4, UR50, UR8, UR13 ;  /* 0x00000008320472a4 */ /* 0x000fe4000f8e020d */
[----:B------:R-:W-:Y:S02]  /*4bc0*/  UIMAD UR14, UR5, UR15, UR7 ;  /* 0x0000000f050e72a4 */ /* 0x000fe4000f8e0207 */
[----:B------:R-:W-:Y:S11]  /*4bd0*/  UIMAD UR13, UR6, UR50, UR4 ;  /* 0x00000032060d72a4 */ /* 0x000ff6000f8e0204 */
[----:B------:R-:W-:Y:S01]  /*4be0*/  @!UPT UIADD3 URZ, UPT, UPT, URZ, URZ, URZ ;  /* 0x000000fffffff290 */ /* 0x000fe2000fffe0ff */
.L_x_89:
[----:B------:R-:W2:Y:S01]  /*4bf0*/  @!UP3 LDCU.128 UR8, c[0x0][0xb10] ;  /* 0x00016200ff08b7ac */ /* 0x000ea20008000c00 */
[C---:B----4-:R-:W-:Y:S02]  /*4c00*/  ISETP.NE.U32.AND P1, PT, R4.reuse, RZ, PT ;  /* 0x000000ff0400720c */ /* 0x050fe40003f25070 */
[----:B------:R-:W-:Y:S02]  /*4c10*/  ISETP.NE.U32.AND P0, PT, R4, RZ, PT ;  /* 0x000000ff0400720c */ /* 0x000fe40003f05070 */
[C---:B------:R-:W-:Y:S02]  /*4c20*/  ISETP.NE.AND.EX P1, PT, R5.reuse, RZ, PT, P1 ;  /* 0x000000ff0500720c */ /* 0x040fe40003f25310 */
[----:B------:R-:W-:Y:S01]  /*4c30*/  ISETP.NE.AND.EX P0, PT, R5, RZ, PT, P0 ;  /* 0x000000ff0500720c */ /* 0x000fe20003f05300 */
[----:B------:R-:W3:Y:S01]  /*4c40*/  @!UP3 LDCU UR5, c[0x0][0xb0c] ;  /* 0x00016180ff05b7ac */ /* 0x000ee20008000800 */
[----:B------:R-:W-:Y:S01]  /*4c50*/  SHF.L.U32 R9, R15, 0x1f, RZ ;  /* 0x0000001f0f097819 */ /* 0x000fe200000006ff */
[----:B------:R-:W-:Y:S02]  /*4c60*/  USHF.L.U32 UR42, UR24, 0x7, URZ ;  /* 0x00000007182a7899 */ /* 0x000fe400080006ff */
[----:B------:R-:W-:Y:S02]  /*4c70*/  USHF.L.U32 UR43, UR20, 0x6, URZ ;  /* 0x00000006142b7899 */ /* 0x000fe400080006ff */
[----:B--2---:R-:W-:Y:S07]  /*4c80*/  UIMAD.WIDE.U32 UR6, UR14, UR8, URZ ;  /* 0x000000080e0672a5 */ /* 0x004fee000f8e00ff */
[----:B------:R-:W-:Y:S01]  /*4c90*/  @!UP3 UMOV UR4, UR7 ;  /* 0x000000070004bc82 */ /* 0x000fe20008000000 */
[----:B---3--:R-:W-:Y:S02]  /*4ca0*/  @!UP3 UISETP.NE.AND UP0, UPT, UR5, 0x1, UPT ;  /* 0x000000010500b88c */ /* 0x008fe4000bf05270 */
[----:B------:R-:W-:Y:S02]  /*4cb0*/  @!UP3 USHF.R.U32.HI UR4, URZ, UR9, UR4 ;  /* 0x00000009ff04b299 */ /* 0x000fe40008011604 */
[----:B------:R-:W-:Y:S02]  /*4cc0*/  UIMAD.WIDE.U32 UR6, UR13, UR11, URZ ;  /* 0x0000000b0d0672a5 */ /* 0x000fe4000f8e00ff */
[----:B------:R-:W-:Y:S02]  /*4cd0*/  @!UP3 USEL UR8, UR14, UR4, !UP0 ;  /* 0x000000040e08b287 */ /* 0x000fe4000c000000 */
[----:B------:R-:W-:Y:S03]  /*4ce0*/  @!UP3 UISETP.NE.AND UP0, UPT, UR10, 0x1, UPT ;  /* 0x000000010a00b88c */ /* 0x000fe6000bf05270 */
[----:B------:R-:W-:Y:S02]  /*4cf0*/  @!UP3 UMOV UR6, UR7 ;  /* 0x000000070006bc82 */ /* 0x000fe40008000000 */
[----:B------:R-:W2:Y:S02]  /*4d00*/  @!UP3 LDCU UR4, c[0x0][0xb20] ;  /* 0x00016400ff04b7ac */ /* 0x000ea40008000800 */
[----:B--2---:R-:W-:Y:S04]  /*4d10*/  @!UP3 USHF.R.U32.HI UR6, URZ, UR4, UR6 ;  /* 0x00000004ff06b299 */ /* 0x004fe80008011606 */
[----:B------:R-:W-:Y:S04]  /*4d20*/  @!UP3 USEL UR6, UR13, UR6, !UP0 ;  /* 0x000000060d06b287 */ /* 0x000fe8000c000000 */
[----:B------:R-:W-:Y:S02]  /*4d30*/  @!UP3 UIADD3 UR4, UPT, UPT, -UR8, UR6, URZ ;  /* 0x000000060804b290 */ /* 0x000fe4000fffe1ff */
[----:B------:R-:W-:Y:S02]  /*4d40*/  @!UP3 UIADD3 UR6, UPT, UPT, UR8, -UR6, URZ ;  /* 0x800000060806b290 */ /* 0x000fe4000fffe0ff */
[----:B------:R-:W-:Y:S02]  /*4d50*/  @!UP3 UIMAD UR14, UR4, UR5, UR14 ;  /* 0x00000005040eb2a4 */ /* 0x000fe4000f8e020e */
[----:B------:R-:W-:Y:S01]  /*4d60*/  @!UP3 UIMAD UR13, UR6, UR10, UR13 ;  /* 0x0000000a060db2a4 */ /* 0x000fe2000f8e020d */
[----:B------:R-:W-:Y:S11]  /*4d70*/  BRA.U UP2, `(.L_x_90) ;  /* 0x0000000102107547 */ /* 0x000ff6000b800000 */
[----:B------:R-:W-:Y:S04]  /*4d80*/  MOV R6, UR46 ;  /* 0x0000002e00067c02 */ /* 0x000fe80008000f00 */
[----:B------:R-:W-:Y:S04]  /*4d90*/  SHF.L.U32 R6, R6, 0x1f, RZ ;  /* 0x0000001f06067819 */ /* 0x000fe800000006ff */
[----:B------:R-:W2:Y:S02]  /*4da0*/  SYNCS.PHASECHK.TRANS64.TRYWAIT P2, [UR21+0xa8], R6 ;  /* 0x0000a806ff0075a7 */ /* 0x000ea40008041115 */
[----:B--2---:R-:W-:Y:S05]  /*4db0*/  @!P2 BRA `(.L_x_91) ;  /* 0x000000480090a947 */ /* 0x004fea0003800000 */
.L_x_90:
[----:B------:R-:W-:Y:S05]  /*4dc0*/  @!P1 BRA `(.L_x_92) ;  /* 0x0000000000309947 */ /* 0x000fea0003800000 */
[----:B------:R-:W-:Y:S01]  /*4dd0*/  ISETP.NE.U32.AND P1, PT, R2, RZ, PT ;  /* 0x000000ff0200720c */ /* 0x000fe20003f25070 */
[----:B------:R-:W2:Y:S01]  /*4de0*/  LDCU.64 UR4, c[0x0][0x358] ;  /* 0x00006b00ff0477ac */ /* 0x000ea20008000a00 */
[----:B------:R-:W-:Y:S02]  /*4df0*/  IMAD.MOV.U32 R46, RZ, RZ, 0x1 ;  /* 0x00000001ff2e7424 */ /* 0x000fe400078e00ff */
[----:B------:R-:W-:Y:S11]  /*4e00*/  ISETP.NE.AND.EX P1, PT, R3, RZ, PT, P1 ;  /* 0x000000ff0300720c */ /* 0x000ff60003f25310 */
[----:B------:R-:W-:Y:S02]  /*4e10*/  @!UPT UIADD3 URZ, UPT, UPT, URZ, URZ, URZ ;  /* 0x000000fffffff290 */ /* 0x000fe4000fffe0ff */
[----:B------:R-:W3:Y:S01]  /*4e20*/  @P1 LDC.64 R10, c[0x0][0x888] ;  /* 0x00022200ff0a1b82 */ /* 0x000ee20000000a00 */
[----:B-1----:R-:W-:Y:S04]  /*4e30*/  @P1 IMAD R0, R4, UR36, RZ ;  /* 0x0000002404001c24 */ /* 0x002fe8000f8e02ff */
[----:B---3--:R-:W-:Y:S04]  /*4e40*/  @P1 IMAD.WIDE R10, R0, 0x4, R10 ;  /* 0x00000004000a1825 */ /* 0x008fe800078e020a */
[----:B------:R-:W-:Y:S01]  /*4e50*/  HFMA2 R0, -RZ, RZ, 0, 5.9604644775390625e-08 ;  /* 0x00000001ff007431 */ /* 0x000fe200000001ff */
[----:B--2--5:R2:W5:Y:S04]  /*4e60*/  @P1 LDG.E R27, desc[UR4][R10.64] ;  /* 0x000000040a1b1981 */ /* 0x024568000c1e1900 */
[----:B------:R-:W-:Y:S01]  /*4e70*/  @!P1 PRMT R46, R0, 0x7610, R46 ;  /* 0x00007610002e9816 */ /* 0x000fe2000000002e */
[----:B--2---:R-:W3:Y:S06]  /*4e80*/  @!P1 LDC R27, c[0x0][0x880] ;  /* 0x00022000ff1b9b82 */ /* 0x004eec0000000800 */
.L_x_92:
[----:B---3-5:R-:W-:Y:S01]  /*4e90*/  @!P0 FSETP.EQ.AND P1, PT, R27, RZ, PT ;  /* 0x000000ff1b00820b */ /* 0x028fe20003f22000 */
[----:B------:R-:W-:Y:S01]  /*4ea0*/  @!UPT UIADD3 URZ, UPT, UPT, URZ, URZ, URZ ;  /* 0x000000fffffff290 */ /* 0x000fe2000fffe0ff */
[----:B------:R-:W-:Y:S11]  /*4eb0*/  @!P0 BRA `(.L_x_93) ;  /* 0x0000000000188947 */ /* 0x000ff60003800000 */
[----:B------:R-:W-:Y:S02]  /*4ec0*/  LOP3.LUT P0, RZ, R46, 0xff, RZ, 0xc0, !PT ;  /* 0x000000ff2eff7812 */ /* 0x000fe4000780c0ff */
[----:B------:R-:W-:Y:S04]  /*4ed0*/  ISETP.NE.U32.AND P1, PT, R2, RZ, PT ;  /* 0x000000ff0200720c */ /* 0x000fe80003f25070 */
[----:B------:R-:W-:Y:S04]  /*4ee0*/  ISETP.NE.AND.EX P1, PT, R3, RZ, PT, P1 ;  /* 0x000000ff0300720c */ /* 0x000fe80003f25310 */
[----:B------:R-:W-:Y:S03]  /*4ef0*/  PLOP3.LUT P1, PT, P1, PT, PT, 0x8, 0x80 ;  /* 0x000000000080781c */ /* 0x000fe60000f2e170 */
[----:B------:R-:W-:Y:S11]  /*4f00*/  @P0 FSETP.EQ.AND P1, PT, R27, RZ, PT ;  /* 0x000000ff1b00020b */ /* 0x000ff60003f22000 */
[----:B------:R-:W-:Y:S02]  /*4f10*/  @!UPT UIADD3 URZ, UPT, UPT, URZ, URZ, URZ ;  /* 0x000000fffffff290 */ /* 0x000fe4000fffe0ff */
.L_x_93:
[----:B------:R-:W2:Y:S01]  /*4f20*/  SYNCS.PHASECHK.TRANS64.TRYWAIT P2, [UR21+0x80], R9 ;  /* 0x00008009ff0075a7 */ /* 0x000ea20008041115 */
[----:B------:R-:W-:Y:S04]  /*4f30*/  ELECT P0, URZ, PT ;  /* 0x0000000000ff782f */ /* 0x000fe80003800000 */
[----:B------:R-:W-:Y:S11]  /*4f40*/  PLOP3.LUT P1, PT, P1, P0, PT, 0xf2, 0x2f ;  /* 0x00000000002f781c */ /* 0x000ff60000f21e72 */
[----:B------:R-:W-:Y:S02]  /*4f50*/  @!UPT UIADD3 URZ, UPT, UPT, URZ, URZ, URZ ;  /* 0x000000fffffff290 */ /* 0x000fe4000fffe0ff */
[----:B------:R-:W-:Y:S05]  /*4f60*/  @!P1 IADD3 R8, P0, PT, R16, 0x580, RZ ;  /* 0x0000058010089810 */ /* 0x000fea0007f1e0ff */
[----:B-1----:R-:W-:Y:S01]  /*4f70*/  @!P1 IMAD.X R6, RZ, RZ, R17, P0 ;  /* 0x000000ffff069224 */ /* 0x002fe200000e0611 */
[----:B--2---:R-:W-:Y:S07]  /*4f80*/  @!P2 BRA `(.L_x_94) ;  /* 0x000000480034a947 */ /* 0x004fee0003800000 */
.L_x_188:
[----:B------:R-:W-:Y:S01]  /*4f90*/  @!P1 R2UR UR5, R8 ;  /* 0x00000000080592ca */ /* 0x000fe200000e0000 */
[----:B------:R-:W-:Y:S01]  /*4fa0*/  VOTEU.ALL UP0, P1 ;  /* 0x0000000000ff7886 */ /* 0x000fe20000800000 */
[----:B------:R-:W-:Y:S01]  /*4fb0*/  @!P1 R2UR UR4, R6 ;  /* 0x00000000060492ca */ /* 0x000fe200000e0000 */
[----:B------:R-:W-:Y:S01]  /*4fc0*/  UMOV UR16, 0x0 ;  /* 0x0000000000107882 */ /* 0x000fe20000000000 */
[----:B------:R-:W-:Y:S01]  /*4fd0*/  UMOV UR17, 0x10000000 ;  /* 0x1000000000117882 */ /* 0x000fe20000000000 */
[----:B------:R-:W-:Y:S01]  /*4fe0*/  UMOV UR44, UR36 ;  /* 0x00000024002c7c82 */ /* 0x000fe20008000000 */
[----:B------:R-:W-:Y:S01]  /*4ff0*/  @!UP0 UIADD3 UR40, UPT, UPT, UR21, 0x200, URZ ;  /* 0x0000020015288890 */ /* 0x000fe2000fffe0ff */
[----:B-1----:R-:W-:Y:S01]  /*5000*/  @!P1 IMAD.MOV.U32 R0, RZ, RZ, 0x1000 ;  /* 0x00001000ff009424 */ /* 0x002fe200078e00ff */
[----:B------:R-:W-:Y:S01]  /*5010*/  @!UP0 UIADD3 UR10, UPT, UPT, UR42, 0x40, URZ ;  /* 0x000000402a0a8890 */ /* 0x000fe2000fffe0ff */
[----:B------:R-:W-:Y:S01]  /*5020*/  @!P1 IADD3 R8, P0, PT, R16, 0x580, RZ ;  /* 0x0000058010089810 */ /* 0x000fe20007f1e0ff */
[----:B------:R-:W-:Y:S01]  /*5030*/  @!UP0 UIADD3 UR8, UPT, UPT, UR21, 0xa00, URZ ;  /* 0x00000a0015088890 */ /* 0x000fe2000fffe0ff */
[----:B------:R-:W-:Y:S02]  /*5040*/  VOTEU.ALL UP0, P1 ;  /* 0x0000000000ff7886 */ /* 0x000fe40000800000 */
[----:B------:R-:W-:Y:S01]  /*5050*/  IMAD.U32 R10, RZ, RZ, UR5 ;  /* 0x00000005ff0a7e24 */ /* 0x000fe2000f8e00ff */
[----:B------:R-:W-:Y:S01]  /*5060*/  UMOV UR9, UR41 ;  /* 0x0000002900097c82 */ /* 0x000fe20008000000 */
[----:B------:R-:W-:Y:S01]  /*5070*/  IMAD.U32 R11, RZ, RZ, UR4 ;  /* 0x00000004ff0b7e24 */ /* 0x000fe2000f8e00ff */
[----:B------:R-:W-:Y:S01]  /*5080*/  UMOV UR11, UR43 ;  /* 0x0000002b000b7c82 */ /* 0x000fe20008000000 */
[----:B------:R-:W-:Y:S01]  /*5090*/  UMOV UR12, UR36 ;  /* 0x00000024000c7c82 */ /* 0x000fe20008000000 */
[----:B------:R-:W-:Y:S01]  /*50a0*/  @!P1 R2UR UR4, R10 ;  /* 0x000000000a0492ca */ /* 0x000fe200000e0000 */
[----:B------:R-:W-:Y:S01]  /*50b0*/  UPRMT UR6, UR47, 0x654, UR41 ;  /* 0x000006542f067896 */ /* 0x000fe20008000029 */
[----:B------:R-:W-:Y:S01]  /*50c0*/  @!P1 R2UR UR5, R11 ;  /* 0x000000000b0592ca */ /* 0x000fe200000e0000 */
[----:B------:R-:W-:Y:S11]  /*50d0*/  @!P1 IMAD.X R6, RZ, RZ, R17, P0 ;  /* 0x000000ffff069224 */ /* 0x000ff600000e0611 */
[----:B------:R-:W-:Y:S01]  /*50e0*/  @!UPT UIADD3 URZ, UPT, UPT, URZ, URZ, URZ ;  /* 0x000000fffffff290 */ /* 0x000fe2000fffe0ff */
[----:B------:R1:W-:Y:S01]  /*50f0*/  @!UP0 UTMALDG.3D [UR40], [UR4], desc[UR16] ;  /* 0x00001028040085b4 */ /* 0x0003e20008011000 */
[----:B------:R-:W-:Y:S05]  /*5100*/  VOTEU.ALL UP0, P1 ;  /* 0x0000000000ff7886 */ /* 0x000fea0000800000 */
[----:B------:R1:W-:Y:S01]  /*5110*/  @!UP0 UTMALDG.3D [UR8], [UR4], desc[UR16] ;  /* 0x00001008040085b4 */ /* 0x0003e20008011000 */
[----:B------:R1:W-:Y:S01]  /*5120*/  @!P1 SYNCS.ARRIVE.TRANS64.RED.A0TR RZ, [UR21+0x60], R0 ;  /* 0x00006000ffff99a7 */ /* 0x0003e20008300415 */
[----:B------:R-:W-:Y:S01]  /*5130*/  SYNCS.ARRIVE.TRANS64.RED.A1T0 RZ, [UR6], RZ ;  /* 0x000000ffffff79a7 */ /* 0x000fe20008100406 */
[----:B------:R-:W2:Y:S02]  /*5140*/  SYNCS.PHASECHK.TRANS64.TRYWAIT P2, [UR21+0x88], R9 ;  /* 0x00008809ff0075a7 */ /* 0x000ea40008041115 */
[----:B-12---:R-:W-:Y:S05]  /*5150*/  @!P2 BRA `(.L_x_95) ;  /* 0x0000004400d8a947 */ /* 0x006fea0003800000 */
.L_x_190:
        /* <DEDUP_REMOVED lines=10> */
[----:B------:R-:W-:Y:S02]  /*5200*/  @!UP0 UIADD3 UR10, UPT, UPT, UR42, 0x50, URZ ;  /* 0x000000502a0a8890 */ /* 0x000fe4000fffe0ff */
[----:B------:R-:W-:Y:S01]  /*5210*/  @!UP0 UIADD3 UR8, UPT, UPT, UR21, 0x1a00, URZ ;  /* 0x00001a0015088890 */ /* 0x000fe2000fffe0ff */
[----:B------:R-:W-:Y:S01]  /*5220*/  IMAD.U32 R10, RZ, RZ, UR5 ;  /* 0x00000005ff0a7e24 */ /* 0x000fe2000f8e00ff */
[----:B------:R-:W-:Y:S01]  /*5230*/  VOTEU.ALL UP0, P1 ;  /* 0x0000000000ff7886 */ /* 0x000fe20000800000 */
[----:B------:R-:W-:Y:S01]  /*5240*/  IMAD.U32 R11, RZ, RZ, UR4 ;  /* 0x00000004ff0b7e24 */ /* 0x000fe2000f8e00ff */
[----:B------:R-:W-:Y:S01]  /*5250*/  UMOV UR9, UR33 ;  /* 0x0000002100097c82 */ /* 0x000fe20008000000 */
[----:B------:R-:W-:Y:S01]  /*5260*/  UMOV UR11, UR43 ;  /* 0x0000002b000b7c82 */ /* 0x000fe20008000000 */
[----:B------:R-:W-:Y:S01]  /*5270*/  @!P1 R2UR UR4, R10 ;  /* 0x000000000a0492ca */ /* 0x000fe200000e0000 */
[----:B------:R-:W-:Y:S01]  /*5280*/  UMOV UR12, UR36 ;  /* 0x00000024000c7c82 */ /* 0x000fe20008000000 */
[----:B------:R-:W-:Y:S01]  /*5290*/  @!P1 R2UR UR5, R11 ;  /* 0x000000000b0592ca */ /* 0x000fe200000e0000 */
[----:B------:R-:W-:Y:S01]  /*52a0*/  UPRMT UR6, UR47, 0x654, UR33 ;  /* 0x000006542f067896 */ /* 0x000fe20008000021 */
[----:B------:R-:W-:Y:S11]  /*52b0*/  @!P1 IMAD.X R6, RZ, RZ, R17, P0 ;  /* 0x000000ffff069224 */ /* 0x000ff600000e0611 */
[----:B------:R1:W-:Y:S01]  /*52c0*/  @!UP0 UTMALDG.3D [UR32], [UR4], desc[UR16] ;  /* 0x00001020040085b4 */ /* 0x0003e20008011000 */
[----:B------:R-:W-:Y:S05]  /*52d0*/  VOTEU.ALL UP0, P1 ;  /* 0x0000000000ff7886 */ /* 0x000fea0000800000 */
[----:B------:R1:W-:Y:S01]  /*52e0*/  @!UP0 UTMALDG.3D [UR8], [UR4], desc[UR16] ;  /* 0x00001008040085b4 */ /* 0x0003e20008011000 */
[----:B------:R1:W-:Y:S01]  /*52f0*/  @!P1 SYNCS.ARRIVE.TRANS64.RED.A0TR RZ, [UR21+0x68], R0 ;  /* 0x00006800ffff99a7 */ /* 0x0003e20008300415 */
[----:B------:R-:W-:Y:S01]  /*5300*/  SYNCS.ARRIVE.TRANS64.RED.A1T0 RZ, [UR6], RZ ;  /* 0x000000ffffff79a7 */ /* 0x000fe20008100406 */
[----:B------:R-:W2:Y:S02]  /*5310*/  SYNCS.PHASECHK.TRANS64.TRYWAIT P2, [UR21+0x90], R9 ;  /* 0x00009009ff0075a7 */ /* 0x000ea40008041115 */
[----:B-12---:R-:W-:Y:S05]  /*5320*/  @!P2 BRA `(.L_x_96) ;  /* 0x00000044007ca947 */ /* 0x006fea0003800000 */
.L_x_192:
        /* <DEDUP_REMOVED lines=9> */
[----:B------:R-:W-:Y:S01]  /*53c0*/  VIADD R14, R14, 0x1 ;  /* 0x000000010e0e7836 */ /* 0x000fe20000000000 */
        /* <DEDUP_REMOVED lines=10> */
[----:B------:R-:W-:Y:S01]  /*5470*/  UMOV UR12, UR36 ;  /* 0x00000024000c7c82 */ /* 0x000fe20008000000 */
[----:B------:R-:W-:Y:S11]  /*5480*/  UPRMT UR6, UR47, 0x654, UR25 ;  /* 0x000006542f067896 */ /* 0x000ff60008000019 */
[----:B------:R1:W-:Y:S01]  /*5490*/  @!UP0 UTMALDG.3D [UR24], [UR4], desc[UR16] ;  /* 0x00001018040085b4 */ /* 0x0003e20008011000 */
[----:B------:R-:W-:Y:S05]  /*54a0*/  VOTEU.ALL UP0, P1 ;  /* 0x0000000000ff7886 */ /* 0x000fea0000800000 */
[----:B------:R1:W-:Y:S01]  /*54b0*/  @!UP0 UTMALDG.3D [UR8], [UR4], desc[UR16] ;  /* 0x00001008040085b4 */ /* 0x0003e20008011000 */
[----:B------:R1:W-:Y:S01]  /*54c0*/  @!P1 SYNCS.ARRIVE.TRANS64.RED.A0TR RZ, [UR21+0x70], R0 ;  /* 0x00007000ffff99a7 */ /* 0x0003e20008300415 */
[----:B------:R-:W-:Y:S01]  /*54d0*/  SYNCS.ARRIVE.TRANS64.RED.A1T0 RZ, [UR6], RZ ;  /* 0x000000ffffff79a7 */ /* 0x000fe20008100406 */
[----:B------:R-:W2:Y:S02]  /*54e0*/  SYNCS.PHASECHK.TRANS64.TRYWAIT P0, [UR21+0x98], R9 ;  /* 0x00009809ff0075a7 */ /* 0x000ea40008001115 */
[----:B-12---:R-:W-:Y:S05]  /*54f0*/  @!P0 BRA `(.L_x_97) ;  /* 0x0000004400208947 */ /* 0x006fea0003800000 */
.L_x_194:
[----:B------:R-:W-:Y:S01]  /*5500*/  UIADD3 UR24, UPT, UPT, UR13, UR63, URZ ;  /* 0x0000003f0d187290 */ /* 0x000fe2000fffe0ff */
[----:B------:R-:W-:Y:S01]  /*5510*/  @!P1 IADD3 R6, P0, PT, R16, 0x580, RZ ;  /* 0x0000058010069810 */ /* 0x000fe20007f1e0ff */
[----:B------:R-:W-:Y:S01]  /*5520*/  UPLOP3.LUT UP2, UPT, UPT, UPT, UPT, 0x80, 0x8 ;  /* 0x000000000008789c */ /* 0x000fe20003f4f070 */
[----:B------:R-:W-:Y:S01]  /*5530*/  R2UR UR26, R50 ;  /* 0x00000000321a72ca */ /* 0x000fe200000e0000 */
[----:B------:R-:W-:Y:S01]  /*5540*/  VOTEU.ALL UP0, P1 ;  /* 0x0000000000ff7886 */ /* 0x000fe20000800000 */
[----:B------:R-:W-:Y:S01]  /*5550*/  @!P1 R2UR UR5, R6 ;  /* 0x00000000060592ca */ /* 0x000fe200000e0000 */
[----:B-1----:R-:W-:Y:S01]  /*5560*/  @!P1 IMAD.X R0, RZ, RZ, R17, P0 ;  /* 0x000000ffff009224 */ /* 0x002fe200000e0611 */
[----:B------:R-:W-:Y:S01]  /*5570*/  UMOV UR6, 0x0 ;  /* 0x0000000000067882 */ /* 0x000fe20000000000 */
[----:B------:R-:W-:Y:S01]  /*5580*/  UMOV UR7, 0x10000000 ;  /* 0x1000000000077882 */ /* 0x000fe20000000000 */
[----:B------:R-:W-:Y:S01]  /*5590*/  @!UP0 UIADD3 UR18, UPT, UPT, UR42, 0x30, URZ ;  /* 0x000000302a128890 */ /* 0x000fe2000fffe0ff */
[----:B------:R-:W-:Y:S01]  /*55a0*/  ISETP.NE.AND P0, PT, R14, 0x2, PT ;  /* 0x000000020e00780c */ /* 0x000fe20003f05270 */
[----:B------:R-:W-:Y:S01]  /*55b0*/  @!UP0 UIADD3 UR16, UPT, UPT, UR21, 0x3200, URZ ;  /* 0x0000320015108890 */ /* 0x000fe2000fffe0ff */
[----:B------:R-:W-:Y:S01]  /*55c0*/  @!P1 R2UR UR4, R0 ;  /* 0x00000000000492ca */ /* 0x000fe200000e0000 */
[----:B------:R-:W-:Y:S01]  /*55d0*/  @!UP0 UIADD3 UR17, UPT, UPT, UR21, 0x78, URZ ;  /* 0x0000007815118890 */ /* 0x000fe2000fffe0ff */
[----:B------:R-:W-:Y:S01]  /*55e0*/  SEL R0, RZ, 0x1, P0 ;  /* 0x00000001ff007807 */ /* 0x000fe20000000000 */
[----:B------:R-:W-:Y:S01]  /*55f0*/  @!UP0 UIADD3 UR10, UPT, UPT, UR42, 0x70, URZ ;  /* 0x000000702a0a8890 */ /* 0x000fe2000fffe0ff */
[----:B------:R-:W-:Y:S01]  /*5600*/  LOP3.LUT R15, R15, 0x1, RZ, 0x3c, !PT ;  /* 0x000000010f0f7812 */ /* 0x000fe200078e3cff */
[----:B------:R-:W-:Y:S01]  /*5610*/  @!UP0 UIADD3 UR8, UPT, UPT, UR21, 0x3a00, URZ ;  /* 0x00003a0015088890 */ /* 0x000fe2000fffe0ff */
[----:B------:R-:W-:Y:S01]  /*5620*/  IMAD.U32 R8, RZ, RZ, UR5 ;  /* 0x00000005ff087e24 */ /* 0x000fe2000f8e00ff */
[----:B------:R-:W-:Y:S01]  /*5630*/  VOTEU.ALL UP0, P1 ;  /* 0x0000000000ff7886 */ /* 0x000fe20000800000 */
[----:B------:R-:W-:Y:S01]  /*5640*/  UMOV UR19, UR43 ;  /* 0x0000002b00137c82 */ /* 0x000fe20008000000 */
[----:B------:R-:W-:Y:S01]  /*5650*/  UMOV UR20, UR36 ;  /* 0x0000002400147c82 */ /* 0x000fe20008000000 */
[----:B------:R-:W-:Y:S01]  /*5660*/  UMOV UR11, UR43 ;  /* 0x0000002b000b7c82 */ /* 0x000fe20008000000 */
[----:B------:R-:W-:Y:S01]  /*5670*/  UMOV UR12, UR36 ;  /* 0x00000024000c7c82 */ /* 0x000fe20008000000 */
[----:B------:R-:W-:Y:S01]  /*5680*/  UMOV UR9, UR17 ;  /* 0x0000001100097c82 */ /* 0x000fe20008000000 */
[----:B------:R-:W-:Y:S01]  /*5690*/  IMAD.U32 R9, RZ, RZ, UR4 ;  /* 0x00000004ff097e24 */ /* 0x000fe2000f8e00ff */
[----:B------:R-:W-:Y:S01]  /*56a0*/  @!P1 R2UR UR4, R8 ;  /* 0x00000000080492ca */ /* 0x000fe200000e0000 */
[----:B------:R-:W-:Y:S01]  /*56b0*/  UMOV UR36, UR29 ;  /* 0x0000001d00247c82 */ /* 0x000fe20008000000 */
[----:B------:R-:W-:Y:S02]  /*56c0*/  LOP3.LUT R13, R13, R0, RZ, 0x3c, !PT ;  /* 0x000000000d0d7212 */ /* 0x000fe400078e3cff */
[----:B------:R-:W-:Y:S02]  /*56d0*/  @!P1 R2UR UR5, R9 ;  /* 0x00000000090592ca */ /* 0x000fe400000e0000 */
[----:B------:R-:W-:Y:S11]  /*56e0*/  SEL R14, R14, RZ, P0 ;  /* 0x000000ff0e0e7207 */ /* 0x000ff60000000000 */
[----:B------:R1:W-:Y:S01]  /*56f0*/  @!UP0 UTMALDG.3D [UR16], [UR4], desc[UR6] ;  /* 0x00000610040085b4 */ /* 0x0003e20008011000 */
[----:B------:R-:W-:Y:S05]  /*5700*/  VOTEU.ALL UP0, P1 ;  /* 0x0000000000ff7886 */ /* 0x000fea0000800000 */
[----:B------:R2:W-:Y:S01]  /*5710*/  @!UP0 UTMALDG.3D [UR8], [UR4], desc[UR6] ;  /* 0x00000608040085b4 */ /* 0x0005e20008011000 */
[----:B------:R2:W-:Y:S01]  /*5720*/  @!P1 SYNCS.ARRIVE.TRANS64.RED.A0TR RZ, [UR21+0x78], R7 ;  /* 0x00007807ffff99a7 */ /* 0x0005e20008300415 */
[----:B------:R-:W-:Y:S01]  /*5730*/  SYNCS.ARRIVE.TRANS64.RED.A1T0 RZ, [UR37], RZ ;  /* 0x000000ffffff79a7 */ /* 0x000fe20008100425 */
[----:B-1----:R-:W-:Y:S01]  /*5740*/  UIADD3 UR20, UPT, UPT, UR14, UR26, URZ ;  /* 0x0000001a0e147290 */ /* 0x002fe2000fffe0ff */
[----:B------:R-:W-:Y:S11]  /*5750*/  BRA.U UP1, `(.L_x_98) ;  /* 0xfffffff101047547 */ /* 0x000ff6000b83ffff */
[----:B------:R-:W-:-:S04]  /*5760*/  SHF.L.U32 R2, R15, 0x1f, RZ ;  /* 0x0000001f0f027819 */ /* 0x000fc800000006ff */
[----:B------:R-:W1:Y:S02]  /*5770*/  SYNCS.PHASECHK.TRANS64.TRYWAIT P0, [UR21+0x80], R2 ;  /* 0x00008002ff0075a7 */ /* 0x000e640008001115 */
[----:B-1----:R-:W-:Y:S05]  /*5780*/  @!P0 BRA `(.L_x_99) ;  /* 0x0000004000948947 */ /* 0x002fea0003800000 */
.L_x_196:
[----:B------:R-:W3:Y:S02]  /*5790*/  SYNCS.PHASECHK.TRANS64.TRYWAIT P0, [UR21+0x88], R2 ;  /* 0x00008802ff0075a7 */ /* 0x000ee40008001115 */
[----:B---3--:R-:W-:Y:S05]  /*57a0*/  @!P0 BRA `(.L_x_100) ;  /* 0x0000004000a48947 */ /* 0x008fea0003800000 */
.L_x_198:
[----:B------:R-:W3:Y:S02]  /*57b0*/  SYNCS.PHASECHK.TRANS64.TRYWAIT P0, [UR21+0x90], R2 ;  /* 0x00009002ff0075a7 */ /* 0x000ee40008001115 */
[----:B---3--:R-:W-:Y:S05]  /*57c0*/  @!P0 BRA `(.L_x_101) ;  /* 0x0000004000b48947 */ /* 0x008fea0003800000 */
.L_x_200:
[----:B-1----:R-:W-:-:S07]  /*57d0*/  MOV R0, UR21 ;  /* 0x0000001500007c02 */ /* 0x002fce0008000f00 */
.L_x_102:
[----:B-1----:R-:W-:-:S04]  /*57e0*/  SHF.L.U32 R2, R15, 0x1f, RZ ;  /* 0x0000001f0f027819 */ /* 0x002fc800000006ff */
[----:B------:R1:W3:Y:S03]  /*57f0*/  SYNCS.PHASECHK.TRANS64.TRYWAIT P0, [R0+URZ+0x98], R2 ;  /* 0x00009802000075a7 */ /* 0x0002e600080011ff */
[----:B---3--:R-:W-:Y:S05]  /*5800*/  @!P0 NANOSLEEP.SYNCS 0x989680 ;  /* 0x009896800000895d */ /* 0x008fea0003900000 */
[----:B------:R-:W3:Y:S02]  /*5810*/  @!P0 SYNCS.PHASECHK.TRANS64 P0, [R0+URZ+0x98], R2 ;  /* 0x00009802000085a7 */ /* 0x000ee400080010ff */
[----:B--23--:R-:W-:Y:S05]  /*5820*/  @P0 EXIT ;  /* 0x000000000000094d */ /* 0x00cfea0003800000 */
[----:B------:R-:W-:Y:S05]  /*5830*/  BRA `(.L_x_102) ;  /* 0xfffffffc00e87947 */ /* 0x000fea000383ffff */
.L_x_87:
[----:B------:R-:W-:-:S06]  /*5840*/  UISETP.GE.AND UP0, UPT, UR25, 0x4, UPT ;  /* 0x000000041900788c */ /* 0x000fcc000bf06270 */
[----:B------:R-:W-:-:S13]  /*5850*/  PLOP3.LUT P0, PT, PT, PT, UP0, 0x80, 0x8 ;  /* 0x000000000008781c */ /* 0x000fda0003f0f008 */
[----:B------:R-:W-:Y:S05]  /*5860*/  @!P0 EXIT ;  /* 0x000000000000894d */ /* 0x000fea0003800000 */
[----:B------:R-:W-:Y:S01]  /*5870*/  BAR.SYNC.DEFER_BLOCKING 0x6, 0xa0 ;  /* 0x0182800000007b1d */ /* 0x000fe20000010000 */
[C---:B------:R-:W-:Y:S01]  /*5880*/  IMAD.SHL.U32 R45, R60.reuse, 0x10, RZ ;  /* 0x000000103c2d7824 */ /* 0x040fe200078e00ff */
[C---:B------:R-:W-:Y:S01]  /*5890*/  SHF.L.U32 R3, R47.reuse, 0x15, RZ ;  /* 0x000000152f037819 */ /* 0x040fe200000006ff */
[C---:B------:R-:W-:Y:S02]  /*58a0*/  IMAD.U32 R23, R60.reuse, 0x10000, RZ ;  /* 0x000100003c177824 */ /* 0x040fe400078e00ff */
[----:B------:R-:W-:Y:S02]  /*58b0*/  HFMA2 R59, -RZ, RZ, 0, 5.9604644775390625e-08 ;  /* 0x00000001ff3b7431 */ /* 0x000fe400000001ff */
[----:B------:R-:W-:Y:S01]  /*58c0*/  IMAD.SHL.U32 R2, R60, 0x2, RZ ;  /* 0x000000023c027824 */ /* 0x000fe200078e00ff */
[----:B------:R-:W-:Y:S01]  /*58d0*/  UMOV UR43, 0x400 ;  /* 0x00000400002b7882 */ /* 0x000fe20000000000 */
[----:B------:R-:W1:Y:S01]  /*58e0*/  LDCU.64 UR4, c[0x0][0x890] ;  /* 0x00011200ff0477ac */ /* 0x000e620008000a00 */
[----:B------:R-:W2:Y:S01]  /*58f0*/  LDC.64 R42, c[0x0][0x8b0] ;  /* 0x00022c00ff2a7b82 */ /* 0x000ea20000000a00 */
[----:B------:R-:W-:Y:S01]  /*5900*/  IMAD.SHL.U32 R6, R47, 0x200, RZ ;  /* 0x000002002f067824 */ /* 0x000fe200078e00ff */
[C---:B------:R-:W-:Y:S01]  /*5910*/  LOP3.LUT R7, R45.reuse, 0x40, RZ, 0xc0, !PT ;  /* 0x000000402d077812 */ /* 0x040fe200078ec0ff */
[----:B------:R-:W-:Y:S01]  /*5920*/  ULEA UR43, UR47, UR43, 0x18 ;  /* 0x0000002b2f2b7291 */ /* 0x000fe2000f8ec0ff */
[----:B------:R-:W-:Y:S01]  /*5930*/  LOP3.LUT R44, R45, 0x5b0, RZ, 0xc0, !PT ;  /* 0x000005b02d2c7812 */ /* 0x000fe200078ec0ff */
[----:B------:R-:W-:Y:S01]  /*5940*/  IMAD.MOV.U32 R22, RZ, RZ, RZ ;  /* 0x000000ffff167224 */ /* 0x000fe200078e00ff */
[----:B------:R-:W-:Y:S01]  /*5950*/  LOP3.LUT R3, R3, 0x200000, RZ, 0xc0, !PT ;  /* 0x0020000003037812 */ /* 0x000fe200078ec0ff */
[----:B------:R-:W-:Y:S01]  /*5960*/  IMAD.MOV.U32 R58, RZ, RZ, RZ ;  /* 0x000000ffff3a7224 */ /* 0x000fe200078e00ff */
[----:B------:R-:W3:Y:S01]  /*5970*/  LDC.64 R40, c[0x0][0x8a8] ;  /* 0x00022a00ff287b82 */ /* 0x000ee20000000a00 */
[----:B------:R-:W-:Y:S01]  /*5980*/  LOP3.LUT R2, R7, 0x8, R2, 0xf8, !PT ;  /* 0x0000000807027812 */ /* 0x000fe200078ef802 */
[----:B------:R-:W-:Y:S01]  /*5990*/  IMAD.MOV.U32 R55, RZ, RZ, RZ ;  /* 0x000000ffff377224 */ /* 0x000fe200078e00ff */
[----:B------:R-:W-:Y:S01]  /*59a0*/  LOP3.LUT R44, R44, 0x200, R6, 0xf8, !PT ;  /* 0x000002002c2c7812 */ /* 0x000fe200078ef806 */
[----:B------:R-:W4:Y:S01]  /*59b0*/  LDCU UR60, c[0x0][0x370] ;  /* 0x00006e00ff3c77ac */ /* 0x000f220008000800 */
[----:B------:R-:W-:-:S02]  /*59c0*/  LOP3.LUT R23, R3, 0x400000, R23, 0xf8, !PT ;  /* 0x0040000003177812 */ /* 0x000fc400078ef817 */
[----:B------:R-:W-:Y:S01]  /*59d0*/  LOP3.LUT P0, RZ, R45, 0x40, RZ, 0xc0, !PT ;  /* 0x000000402dff7812 */ /* 0x000fe2000780c0ff */
[----:B------:R-:W4:Y:S01]  /*59e0*/  LDS R0, [UR43+0x160] ;  /* 0x0001602bff007984 */ /* 0x000f220008000800 */
[----:B-1----:R-:W-:Y:S01]  /*59f0*/  IMAD.U32 R49, RZ, RZ, UR4 ;  /* 0x00000004ff317e24 */ /* 0x002fe2000f8e00ff */
[----:B------:R-:W-:Y:S01]  /*5a00*/  UIADD3 UR4, UPT, UPT, UR43, 0x200, URZ ;  /* 0x000002002b047890 */ /* 0x000fe2000fffe0ff */
[----:B------:R-:W-:Y:S01]  /*5a10*/  LOP3.LUT R44, R44, R2, RZ, 0xfc, !PT ;  /* 0x000000022c2c7212 */ /* 0x000fe200078efcff */
[----:B------:R-:W-:Y:S01]  /*5a20*/  IMAD.U32 R48, RZ, RZ, UR5 ;  /* 0x00000005ff307e24 */ /* 0x000fe2000f8e00ff */
[----:B------:R-:W-:Y:S01]  /*5a30*/  P2R R2, PR, RZ, 0x1 ;  /* 0x00000001ff027803 */ /* 0x000fe20000000000 */
[----:B------:R-:W1:Y:S01]  /*5a40*/  LDCU UR42, c[0x0][0xb0c] ;  /* 0x00016180ff2a77ac */ /* 0x000e620008000800 */
[----:B------:R-:W-:Y:S01]  /*5a50*/  LOP3.LUT R60, R60, 0x60, RZ, 0xc0, !PT ;  /* 0x000000603c3c7812 */ /* 0x000fe200078ec0ff */
[----:B------:R-:W-:Y:S01]  /*5a60*/  IMAD.U32 R52, RZ, RZ, UR4 ;  /* 0x00000004ff347e24 */ /* 0x000fe2000f8e00ff */
[----:B------:R-:W-:Y:S01]  /*5a70*/  MOV R57, RZ ;  /* 0x000000ff00397202 */ /* 0x000fe20000000f00 */
[----:B------:R-:W1:Y:S01]  /*5a80*/  LDCU UR39, c[0x0][0xb30] ;  /* 0x00016600ff2777ac */ /* 0x000e620008000800 */
[----:B------:R-:W1:Y:S01]  /*5a90*/  LDCU.64 UR54, c[0x0][0x888] ;  /* 0x00011100ff3677ac */ /* 0x000e620008000a00 */
[----:B------:R-:W1:Y:S01]  /*5aa0*/  LDCU.64 UR40, c[0x0][0xb28] ;  /* 0x00016500ff2877ac */ /* 0x000e620008000a00 */
[----:B------:R-:W1:Y:S01]  /*5ab0*/  LDCU.128 UR56, c[0x0][0xb10] ;  /* 0x00016200ff3877ac */ /* 0x000e620008000c00 */
[----:B------:R-:W1:Y:S01]  /*5ac0*/  LDCU UR53, c[0x0][0x374] ;  /* 0x00006e80ff3577ac */ /* 0x000e620008000800 */
[----:B------:R-:W-:Y:S01]  /*5ad0*/  UMOV UR52, URZ ;  /* 0x000000ff00347c82 */ /* 0x000fe20008000000 */
[----:B------:R-:W-:Y:S01]  /*5ae0*/  UMOV UR46, URZ ;  /* 0x000000ff002e7c82 */ /* 0x000fe20008000000 */
[----:B-1234-:R-:W-:-:S07]  /*5af0*/  IMAD.IADD R23, R0, 0x1, R23 ;  /* 0x0000000100177824 */ /* 0x01efce00078e0217 */
.L_x_146:
[----:B------:R-:W-:Y:S02]  /*5b00*/  LEA R3, R55, UR43, 0x3 ;  /* 0x0000002b37037c11 */ /* 0x000fe4000f8e18ff */
[----:B------:R-:W-:Y:S02]  /*5b10*/  SHF.L.U32 R0, R57, 0x1f, RZ ;  /* 0x0000001f39007819 */ /* 0x000fe400000006ff */
[----:B-1----:R-:W-:Y:S02]  /*5b20*/  LEA R4, R55, UR43, 0x4 ;  /* 0x0000002b37047c11 */ /* 0x002fe4000f8e20ff */
[----:B------:R-:W1:Y:S02]  /*5b30*/  SYNCS.PHASECHK.TRANS64.TRYWAIT P0, [R3+URZ+0xb0], R0 ;  /* 0x0000b000030075a7 */ /* 0x000e6400080011ff */
[----:B-1----:R-:W-:Y:S05]  /*5b40*/  @!P0 BRA `(.L_x_103) ;  /* 0x0000003c00ec8947 */ /* 0x002fea0003800000 */
.L_x_201:
        /* <DEDUP_REMOVED lines=8> */
[----:B--2---:R-:W-:Y:S11]  /*5bd0*/  LOP3.LUT P0, RZ, R6, 0x1, RZ, 0xc0, !PT ;  /* 0x0000000106ff7812 */ /* 0x004ff6000780c0ff */
[----:B------:R-:W-:Y:S02]  /*5be0*/  @!UPT UIADD3 URZ, UPT, UPT, URZ, URZ, URZ ;  /* 0x000000fffffff290 */ /* 0x000fe4000fffe0ff */
[----:B---3--:R-:W-:Y:S01]  /*5bf0*/  VOTEU.ANY UP1, P0 ;  /* 0x0000000000ff7886 */ /* 0x008fe20000020100 */
[----:B------:R-:W-:Y:S01]  /*5c00*/  PLOP3.LUT P0, PT, PT, PT, UP1, 0x80, 0x8 ;  /* 0x000000000008781c */ /* 0x000fe20003f0f018 */
[----:B------:R-:W-:Y:S11]  /*5c10*/  UP2UR UR62, UPR, URZ, 0x2 ;  /* 0x00000002ff3e7883 */ /* 0x000ff60008000000 */
[----:B------:R-:W-:Y:S01]  /*5c20*/  @!UPT UIADD3 URZ, UPT, UPT, URZ, URZ, URZ ;  /* 0x000000fffffff290 */ /* 0x000fe2000fffe0ff */
[----:B-1----:R-:W-:Y:S02]  /*5c30*/  @P0 SHF.R.U32.HI R0, RZ, 0x10, R5 ;  /* 0x00000010ff000819 */ /* 0x002fe40000011605 */
        /* <DEDUP_REMOVED lines=12> */
[----:B------:R-:W2:Y:S01]  /*5d00*/  LDCU UR12, c[0x0][0xb20] ;  /* 0x00016400ff0c77ac */ /* 0x000ea20008000800 */
[----:B------:R-:W-:Y:S02]  /*5d10*/  UIMAD.WIDE.U32 UR4, UR53, UR59, URZ ;  /* 0x0000003b350472a5 */ /* 0x000fe4000f8e00ff */
[----:B------:R-:W-:Y:S02]  /*5d20*/  UIMAD.WIDE.U32 UR6, UR60, UR56, URZ ;  /* 0x000000383c0672a5 */ /* 0x000fe4000f8e00ff */
[----:B------:R-:W-:Y:S02]  /*5d30*/  UISETP.NE.AND UP0, UPT, UR58, 0x1, UPT ;  /* 0x000000013a00788c */ /* 0x000fe4000bf05270 */
[----:B------:R-:W-:Y:S02]  /*5d40*/  UIMAD.WIDE.U32 UR8, UR37, UR59, URZ ;  /* 0x0000003b250872a5 */ /* 0x000fe4000f8e00ff */
[----:B------:R-:W-:Y:S02]  /*5d50*/  UIMAD.WIDE.U32 UR10, UR38, UR56, URZ ;  /* 0x00000038260a72a5 */ /* 0x000fe4000f8e00ff */
[----:B------:R-:W-:Y:S02]  /*5d60*/  UISETP.NE.AND UP1, UPT, UR42, 0x1, UPT ;  /* 0x000000012a00788c */ /* 0x000fe4000bf25270 */
[----:B------:R-:W-:Y:S01]  /*5d70*/  UISETP.NE.AND UP2, UPT, UR45, 0x1, UPT ;  /* 0x000000012d00788c */ /* 0x000fe2000bf45270 */
[----:B------:R-:W-:Y:S02]  /*5d80*/  UMOV UR4, UR5 ;  /* 0x0000000500047c82 */ /* 0x000fe40008000000 */
[----:B--2---:R-:W-:Y:S03]  /*5d90*/  USHF.R.U32.HI UR5, URZ, UR12, UR4 ;  /* 0x0000000cff057299 */ /* 0x004fe60008011604 */
[----:B------:R-:W-:Y:S02]  /*5da0*/  UMOV UR4, UR7 ;  /* 0x0000000700047c82 */ /* 0x000fe40008000000 */
[----:B------:R-:W-:Y:S02]  /*5db0*/  USHF.R.U32.HI UR7, URZ, UR57, UR4 ;  /* 0x00000039ff077299 */ /* 0x000fe40008011604 */
[----:B------:R-:W-:Y:S02]  /*5dc0*/  USEL UR4, UR53, UR5, !UP0 ;  /* 0x0000000535047287 */ /* 0x000fe4000c000000 */
[----:B------:R-:W-:Y:S01]  /*5dd0*/  USEL UR7, UR60, UR7, !UP1 ;  /* 0x000000073c077287 */ /* 0x000fe2000c800000 */
[----:B------:R-:W-:Y:S01]  /*5de0*/  UMOV UR5, UR9 ;  /* 0x0000000900057c82 */ /* 0x000fe20008000000 */
[----:B------:R-:W-:Y:S02]  /*5df0*/  UIMAD.WIDE.U32 UR8, UR4, UR40, URZ ;  /* 0x00000028040872a5 */ /* 0x000fe4000f8e00ff */
[----:B------:R-:W-:Y:S03]  /*5e00*/  USHF.R.U32.HI UR6, URZ, UR12, UR5 ;  /* 0x0000000cff067299 */ /* 0x000fe60008011605 */
[----:B------:R-:W-:Y:S01]  /*5e10*/  UMOV UR5, UR11 ;  /* 0x0000000b00057c82 */ /* 0x000fe20008000000 */
[----:B------:R-:W-:Y:S02]  /*5e20*/  UIMAD.WIDE.U32 UR10, UR7, UR40, URZ ;  /* 0x00000028070a72a5 */ /* 0x000fe4000f8e00ff */
[----:B------:R-:W-:Y:S02]  /*5e30*/  USHF.R.U32.HI UR12, URZ, UR57, UR5 ;  /* 0x00000039ff0c7299 */ /* 0x000fe40008011605 */
[----:B------:R-:W-:Y:S01]  /*5e40*/  USEL UR6, UR37, UR6, !UP0 ;  /* 0x0000000625067287 */ /* 0x000fe2000c000000 */
[----:B------:R-:W-:Y:S02]  /*5e50*/  UMOV UR5, UR9 ;  /* 0x0000000900057c82 */ /* 0x000fe40008000000 */
[----:B------:R-:W-:Y:S01]  /*5e60*/  UMOV UR10, UR11 ;  /* 0x0000000b000a7c82 */ /* 0x000fe20008000000 */
[----:B------:R-:W-:Y:S02]  /*5e70*/  @UP2 USHF.R.U32.HI UR4, URZ, UR41, UR5 ;  /* 0x00000029ff042299 */ /* 0x000fe40008011605 */
[----:B------:R-:W-:Y:S02]  /*5e80*/  @UP2 USHF.R.U32.HI UR7, URZ, UR41, UR10 ;  /* 0x00000029ff072299 */ /* 0x000fe4000801160a */
[----:B------:R-:W-:Y:S02]  /*5e90*/  UIMAD UR4, UR45, UR4, URZ ;  /* 0x000000042d0472a4 */ /* 0x000fe4000f8e02ff */
        /* <DEDUP_REMOVED lines=8> */
[----:B------:R-:W-:Y:S02]  /*5f20*/  USEL UR11, UR6, UR4, !UP2 ;  /* 0x00000004060b7287 */ /* 0x000fe4000d000000 */
[----:B------:R-:W-:Y:S02]  /*5f30*/  UIADD3 UR8, UPT, UPT, -UR5, URZ, URZ ;  /* 0x000000ff05087290 */ /* 0x000fe4000fffe1ff */
[----:B------:R-:W-:Y:S01]  /*5f40*/  UIADD3 UR10, UPT, UPT, -UR11, URZ, URZ ;  /* 0x000000ff0b0a7290 */ /* 0x000fe2000fffe1ff */
[----:B------:R-:W-:Y:S01]  /*5f50*/  @!UP0 UMOV UR4, UR9 ;  /* 0x0000000900048c82 */ /* 0x000fe20008000000 */
[----:B------:R-:W-:Y:S02]  /*5f60*/  UIADD3 UR9, UPT, UPT, -UR6, URZ, URZ ;  /* 0x000000ff06097290 */ /* 0x000fe4000fffe1ff */
[----:B------:R-:W-:Y:S02]  /*5f70*/  @!UP0 USHF.R.U32.HI UR4, URZ, UR41, UR4 ;  /* 0x00000029ff048299 */ /* 0x000fe40008011604 */
[----:B------:R-:W-:Y:S02]  /*5f80*/  UIMAD UR10, UR45, UR10, UR6 ;  /* 0x0000000a2d0a72a4 */ /* 0x000fe4000f8e0206 */
[----:B------:R-:W-:Y:S04]  /*5f90*/  @!UP0 USEL UR4, UR5, UR4, !UP2 ;  /* 0x0000000405048287 */ /* 0x000fe8000d000000 */
[----:B------:R-:W-:Y:S02]  /*5fa0*/  @!UP0 UIMAD UR10, UR7, UR10, UR4 ;  /* 0x0000000a070a82a4 */ /* 0x000fe4000f8e0204 */
[----:B------:R-:W-:Y:S02]  /*5fb0*/  @!UP0 UIADD3 UR11, UPT, UPT, UR11, -UR4, URZ ;  /* 0x800000040b0b8290 */ /* 0x000fe4000fffe0ff */
[----:B------:R-:W-:Y:S02]  /*5fc0*/  UIMAD UR7, UR42, UR8, UR38 ;  /* 0x000000082a0772a4 */ /* 0x000fe4000f8e0226 */
[----:B------:R-:W-:Y:S02]  /*5fd0*/  @!UP0 UIMAD UR6, UR11, UR45, UR5 ;  /* 0x0000002d0b0682a4 */ /* 0x000fe4000f8e0205 */
[----:B------:R-:W-:Y:S01]  /*5fe0*/  UIMAD UR4, UR58, UR9, UR37 ;  /* 0x000000093a0472a4 */ /* 0x000fe2000f8e0225 */
[----:B------:R-:W-:Y:S02]  /*5ff0*/  @!UP0 UMOV UR5, UR10 ;  /* 0x0000000a00058c82 */ /* 0x000fe40008000000 */
[----:B------:R-:W-:Y:S02]  /*6000*/  UIMAD UR38, UR5, UR42, UR7 ;  /* 0x0000002a052672a4 */ /* 0x000fe4000f8e0207 */
[----:B------:R-:W-:Y:S11]  /*6010*/  UIMAD UR37, UR6, UR58, UR4 ;  /* 0x0000003a062572a4 */ /* 0x000ff6000f8e0204 */
[----:B------:R-:W-:Y:S01]  /*6020*/  @!UPT UIADD3 URZ, UPT, UPT, URZ, URZ, URZ ;  /* 0x000000fffffff290 */ /* 0x000fe2000fffe0ff */
.L_x_104:
[----:B------:R-:W-:Y:S01]  /*6030*/  UISETP.NE.AND UP0, UPT, UR39, 0x1, UPT ;  /* 0x000000012700788c */ /* 0x000fe2000bf05270 */
[----:B------:R-:W-:Y:S01]  /*6040*/  LOP3.LUT P0, RZ, R52, 0x90, RZ, 0xc0, !PT ;  /* 0x0000009034ff7812 */ /* 0x000fe2000780c0ff */
[----:B------:R-:W-:Y:S01]  /*6050*/  USHF.L.U32 UR50, UR20, 0x6, URZ ;  /* 0x0000000614327899 */ /* 0x000fe200080006ff */
[----:B------:R-:W-:Y:S01]  /*6060*/  BSSY.RECONVERGENT B6, `(.L_x_105) ;  /* 0x0000034000067945 */ /* 0x000fe20003800200 */
[----:B------:R-:W-:Y:S01]  /*6070*/  USHF.L.U32 UR49, UR24, 0x7, URZ ;  /* 0x0000000718317899 */ /* 0x000fe200080006ff */
[----:B------:R-:W-:Y:S06]  /*6080*/  IADD3 R55, PT, PT, R55, 0x1, RZ ;  /* 0x0000000137377810 */ /* 0x000fec0007ffe0ff */
[----:B------:R-:W2:Y:S01]  /*6090*/  @!UP0 LDCU.128 UR12, c[0x0][0xb10] ;  /* 0x00016200ff0c87ac */ /* 0x000ea20008000c00 */
[----:B------:R-:W3:Y:S01]  /*60a0*/  @!UP0 LDCU UR5, c[0x0][0xb0c] ;  /* 0x00016180ff0587ac */ /* 0x000ee20008000800 */
[----:B------:R-:W4:Y:S01]  /*60b0*/  @!UP0 LDCU UR10, c[0x0][0xb20] ;  /* 0x00016400ff0a87ac */ /* 0x000f220008000800 */
[----:B--2---:R-:W-:Y:S02]  /*60c0*/  UIMAD.WIDE.U32 UR8, UR38, UR12, URZ ;  /* 0x0000000c260872a5 */ /* 0x004fe4000f8e00ff */
[----:B------:R-:W-:Y:S02]  /*60d0*/  UIMAD.WIDE.U32 UR6, UR37, UR15, URZ ;  /* 0x0000000f250672a5 */ /* 0x000fe4000f8e00ff */
[----:B------:R-:W-:Y:S03]  /*60e0*/  @!UP0 UISETP.NE.AND UP1, UPT, UR14, 0x1, UPT ;  /* 0x000000010e00888c */ /* 0x000fe6000bf25270 */
[----:B------:R-:W-:Y:S01]  /*60f0*/  @!UP0 UMOV UR4, UR9 ;  /* 0x0000000900048c82 */ /* 0x000fe20008000000 */
[----:B---3--:R-:W-:Y:S02]  /*6100*/  @!UP0 UISETP.NE.AND UP2, UPT, UR5, 0x1, UPT ;  /* 0x000000010500888c */ /* 0x008fe4000bf45270 */
[----:B------:R-:W-:Y:S01]  /*6110*/  @!UP0 USHF.R.U32.HI UR4, URZ, UR13, UR4 ;  /* 0x0000000dff048299 */ /* 0x000fe20008011604 */
[----:B------:R-:W-:Y:S02]  /*6120*/  @!UP0 UMOV UR6, UR7 ;  /* 0x0000000700068c82 */ /* 0x000fe40008000000 */
[----:B----4-:R-:W-:Y:S02]  /*6130*/  @!UP0 USHF.R.U32.HI UR6, URZ, UR10, UR6 ;  /* 0x0000000aff068299 */ /* 0x010fe40008011606 */
[----:B------:R-:W-:Y:S02]  /*6140*/  @!UP0 USEL UR7, UR38, UR4, !UP2 ;  /* 0x0000000426078287 */ /* 0x000fe4000d000000 */
[----:B------:R-:W-:Y:S04]  /*6150*/  @!UP0 USEL UR6, UR37, UR6, !UP1 ;  /* 0x0000000625068287 */ /* 0x000fe8000c800000 */
[----:B------:R-:W-:Y:S02]  /*6160*/  @!UP0 UIADD3 UR4, UPT, UPT, -UR7, UR6, URZ ;  /* 0x0000000607048290 */ /* 0x000fe4000fffe1ff */
[----:B------:R-:W-:Y:S02]  /*6170*/  @!UP0 UIADD3 UR6, UPT, UPT, UR7, -UR6, URZ ;  /* 0x8000000607068290 */ /* 0x000fe4000fffe0ff */
[----:B------:R-:W-:Y:S02]  /*6180*/  @!UP0 UIMAD UR38, UR4, UR5, UR38 ;  /* 0x00000005042682a4 */ /* 0x000fe4000f8e0226 */
[----:B------:R-:W-:Y:S01]  /*6190*/  @!UP0 UIMAD UR37, UR6, UR14, UR37 ;  /* 0x0000000e062582a4 */ /* 0x000fe2000f8e0225 */
[----:B------:R-:W-:Y:S11]  /*61a0*/  @!P0 BRA `(.L_x_106) ;  /* 0x00000000007c8947 */ /* 0x000ff60003800000 */
[----:B------:R-:W2:Y:S01]  /*61b0*/  LDCU.64 UR8, c[0x4][0x80] ;  /* 0x01001000ff0877ac */ /* 0x000ea20008000a00 */
[----:B------:R-:W-:Y:S01]  /*61c0*/  MOV R2, 0x0 ;  /* 0x0000000000027802 */ /* 0x000fe20000000f00 */
[----:B------:R-:W-:Y:S02]  /*61d0*/  HFMA2 R12, -RZ, RZ, 0, 5.9604644775390625e-08 ;  /* 0x00000001ff0c7431 */ /* 0x000fe400000001ff */
[----:B------:R-:W-:Y:S01]  /*61e0*/  IMAD.MOV.U32 R8, RZ, RZ, 0x70 ;  /* 0x00000070ff087424 */ /* 0x000fe200078e00ff */
[----:B------:R3:W4:Y:S01]  /*61f0*/  LDC.64 R14, c[0x4][R2] ;  /* 0x01000000020e7b82 */ /* 0x0007220000000a00 */
[----:B------:R-:W1:Y:S01]  /*6200*/  LDCU.64 UR6, c[0x4][0x88] ;  /* 0x01001100ff0677ac */ /* 0x000e620008000a00 */
[----:B------:R-:W-:Y:S01]  /*6210*/  IMAD.MOV.U32 R13, RZ, RZ, RZ ;  /* 0x000000ffff0d7224 */ /* 0x000fe200078e00ff */
[----:B------:R-:W1:Y:S01]  /*6220*/  LDCU.64 UR4, c[0x4][0x8] ;  /* 0x01000100ff0477ac */ /* 0x000e620008000a00 */
[----:B--2---:R-:W-:Y:S01]  /*6230*/  MOV R5, UR9 ;  /* 0x0000000900057c02 */ /* 0x004fe20008000f00 */
[----:B------:R-:W-:Y:S01]  /*6240*/  IMAD.U32 R4, RZ, RZ, UR8 ;  /* 0x00000008ff047e24 */ /* 0x000fe2000f8e00ff */
[----:B-1----:R-:W-:Y:S01]  /*6250*/  MOV R7, UR7 ;  /* 0x0000000700077c02 */ /* 0x002fe20008000f00 */
[----:B------:R-:W-:Y:S01]  /*6260*/  IMAD.U32 R6, RZ, RZ, UR6 ;  /* 0x00000006ff067e24 */ /* 0x000fe2000f8e00ff */
[----:B------:R-:W-:Y:S01]  /*6270*/  MOV R11, UR5 ;  /* 0x00000005000b7c02 */ /* 0x000fe20008000f00 */
[----:B------:R-:W-:Y:S02]  /*6280*/  IMAD.U32 R10, RZ, RZ, UR4 ;  /* 0x00000004ff0a7e24 */ /* 0x000fe4000f8e00ff */
[----:B------:R-:W-:Y:S07]  /*6290*/  LEPC R20, `(.L_x_107) ;  /* 0x000000001014794e */ /* 0x000fee0000000000 */
[----:B---345:R-:W-:Y:S05]  /*62a0*/  CALL.ABS.NOINC R14 ;  /* 0x000000000e007343 */ /* 0x038fea0003c00000 */
.L_x_107:
[----:B------:R-:W1:Y:S01]  /*62b0*/  LDCU.64 UR8, c[0x4][0x80] ;  /* 0x01001000ff0877ac */ /* 0x000e620008000a00 */
[----:B------:R-:W2:Y:S01]  /*62c0*/  LDC.64 R2, c[0x4][R2] ;  /* 0x0100000002027b82 */ /* 0x000ea20000000a00 */
[----:B------:R-:W-:Y:S02]  /*62d0*/  HFMA2 R12, -RZ, RZ, 0, 5.9604644775390625e-08 ;  /* 0x00000001ff0c7431 */ /* 0x000fe400000001ff */
[----:B------:R-:W-:Y:S02]  /*62e0*/  IMAD.MOV.U32 R8, RZ, RZ, 0x70 ;  /* 0x00000070ff087424 */ /* 0x000fe400078e00ff */
[----:B------:R-:W-:Y:S01]  /*62f0*/  IMAD.MOV.U32 R13, RZ, RZ, RZ ;  /* 0x000000ffff0d7224 */ /* 0x000fe200078e00ff */
[----:B------:R-:W3:Y:S01]  /*6300*/  LDCU.64 UR6, c[0x4][0x88] ;  /* 0x01001100ff0677ac */ /* 0x000ee20008000a00 */
[----:B------:R-:W4:Y:S01]  /*6310*/  LDCU.64 UR4, c[0x4][0x8] ;  /* 0x01000100ff0477ac */ /* 0x000f220008000a00 */
[----:B-1----:R-:W-:Y:S02]  /*6320*/  MOV R4, UR8 ;  /* 0x0000000800047c02 */ /* 0x002fe40008000f00 */
[----:B------:R-:W-:Y:S02]  /*6330*/  MOV R5, UR9 ;  /* 0x0000000900057c02 */ /* 0x000fe40008000f00 */
[----:B---3--:R-:W-:Y:S01]  /*6340*/  MOV R7, UR7 ;  /* 0x0000000700077c02 */ /* 0x008fe20008000f00 */
[----:B------:R-:W-:Y:S01]  /*6350*/  IMAD.U32 R6, RZ, RZ, UR6 ;  /* 0x00000006ff067e24 */ /* 0x000fe2000f8e00ff */
[----:B----4-:R-:W-:Y:S01]  /*6360*/  MOV R11, UR5 ;  /* 0x00000005000b7c02 */ /* 0x010fe20008000f00 */
[----:B------:R-:W-:Y:S02]  /*6370*/  IMAD.U32 R10, RZ, RZ, UR4 ;  /* 0x00000004ff0a7e24 */ /* 0x000fe4000f8e00ff */
[----:B------:R-:W-:Y:S07]  /*6380*/  LEPC R20, `(.L_x_106) ;  /* 0x000000001014794e */ /* 0x000fee0000000000 */
[----:B--2---:R-:W-:Y:S05]  /*6390*/  CALL.ABS.NOINC R2 ;  /* 0x0000000002007343 */ /* 0x004fea0003c00000 */
.L_x_106:
[----:B------:R-:W-:Y:S05]  /*63a0*/  BSYNC.RECONVERGENT B6 ;  /* 0x0000000000067941 */ /* 0x000fea0003800200 */
.L_x_105:
[----:B------:R-:W-:Y:S02]  /*63b0*/  R2UR UR6, R51 ;  /* 0x00000000330672ca */ /* 0x000fe400000e0000 */
[----:B------:R-:W-:Y:S02]  /*63c0*/  R2UR UR5, R49 ;  /* 0x00000000310572ca */ /* 0x000fe400000e0000 */
[----:B------:R-:W-:Y:S02]  /*63d0*/  R2UR UR4, R48 ;  /* 0x00000000300472ca */ /* 0x000fe400000e0000 */
[----:B------:R-:W-:Y:S02]  /*63e0*/  ISETP.NE.U32.AND P4, PT, R42, RZ, PT ;  /* 0x000000ff2a00720c */ /* 0x000fe40003f85070 */
[----:B------:R-:W-:Y:S02]  /*63f0*/  ISETP.NE.U32.AND P2, PT, RZ, UR54, PT ;  /* 0x00000036ff007c0c */ /* 0x000fe4000bf45070 */
[----:B------:R-:W-:Y:S02]  /*6400*/  ISETP.NE.AND.EX P4, PT, R43, RZ, PT, P4 ;  /* 0x000000ff2b00720c */ /* 0x000fe40003f85340 */
[----:B------:R-:W-:Y:S01]  /*6410*/  ISETP.NE.AND.EX P2, PT, RZ, UR55, PT, P2 ;  /* 0x00000037ff007c0c */ /* 0x000fe2000bf45320 */
[----:B------:R-:W-:Y:S02]  /*6420*/  UISETP.NE.AND UP2, UPT, UR6, URZ, UPT ;  /* 0x000000ff0600728c */ /* 0x000fe4000bf45270 */
[----:B------:R-:W-:Y:S04]  /*6430*/  UISETP.NE.U32.AND UP0, UPT, UR5, URZ, UPT ;  /* 0x000000ff0500728c */ /* 0x000fe8000bf05070 */
[----:B------:R-:W-:Y:S01]  /*6440*/  UISETP.NE.AND.EX UP1, UPT, UR4, URZ, UPT, UP0 ;  /* 0x000000ff0400728c */ /* 0x000fe2000bf25300 */
[----:B------:R-:W-:Y:S01]  /*6450*/  PLOP3.LUT P1, PT, PT, PT, UP2, 0x80, 0x8 ;  /* 0x000000000008781c */ /* 0x000fe20003f2f028 */
[----:B------:R-:W-:Y:S03]  /*6460*/  UPLOP3.LUT UP0, UPT, UPT, UPT, UPT, 0x40, 0x4 ;  /* 0x000000000004789c */ /* 0x000fe60003f0e870 */
[----:B------:R-:W-:Y:S06]  /*6470*/  @UP2 UPLOP3.LUT UP0, UPT, UPT, UPT, UP1, 0x80, 0x8 ;  /* 0x000000000008289c */ /* 0x000fec0003f0f010 */
[----:B------:R-:W-:Y:S01]  /*6480*/  PLOP3.LUT P0, PT, PT, PT, UP0, 0x80, 0x8 ;  /* 0x000000000008781c */ /* 0x000fe20003f0f008 */
[----:B------:R-:W-:Y:S01]  /*6490*/  @!UPT UIADD3 URZ, UPT, UPT, URZ, URZ, URZ ;  /* 0x000000fffffff290 */ /* 0x000fe2000fffe0ff */
[----:B------:R-:W-:Y:S11]  /*64a0*/  BRA.U !UP1, `(.L_x_108) ;  /* 0x0000000109407547 */ /* 0x000ff6000b800000 */
[----:B------:R-:W-:Y:S01]  /*64b0*/  UISETP.NE.U32.AND UP0, UPT, UR54, URZ, UPT ;  /* 0x000000ff3600728c */ /* 0x000fe2000bf05070 */
[----:B------:R-:W-:Y:S01]  /*64c0*/  R2UR UR6, R49 ;  /* 0x00000000310672ca */ /* 0x000fe200000e0000 */
[----:B------:R-:W2:Y:S01]  /*64d0*/  LDCU.64 UR8, c[0x0][0x358] ;  /* 0x00006b00ff0877ac */ /* 0x000ea20008000a00 */
[----:B------:R-:W-:Y:S02]  /*64e0*/  HFMA2 R46, -RZ, RZ, 0, 5.9604644775390625e-08 ;  /* 0x00000001ff2e7431 */ /* 0x000fe400000001ff */
[----:B-1----:R-:W-:Y:S01]  /*64f0*/  IMAD.MOV.U32 R0, RZ, RZ, 0x1 ;  /* 0x00000001ff007424 */ /* 0x002fe200078e00ff */
[----:B------:R-:W-:Y:S06]  /*6500*/  UISETP.NE.AND.EX UP0, UPT, UR55, URZ, UPT, UP0 ;  /* 0x000000ff3700728c */ /* 0x000fec000bf05300 */
[----:B------:R-:W-:Y:S05]  /*6510*/  PLOP3.LUT P3, PT, PT, PT, UP0, 0x80, 0x8 ;  /* 0x000000000008781c */ /* 0x000fea0003f6f008 */
[----:B------:R-:W1:Y:S01]  /*6520*/  @UP0 LDCU.64 UR4, c[0x0][0x888] ;  /* 0x00011100ff0407ac */ /* 0x000e620008000a00 */
[----:B------:R-:W-:Y:S07]  /*6530*/  @UP0 UIMAD UR6, UR36, UR6, URZ ;  /* 0x00000006240602a4 */ /* 0x000fee000f8e02ff */
[----:B------:R-:W-:Y:S01]  /*6540*/  @!P3 PRMT R46, R0, 0x7610, R46 ;  /* 0x00007610002eb816 */ /* 0x000fe2000000002e */
[----:B-1----:R-:W-:Y:S06]  /*6550*/  @UP0 UIMAD.WIDE UR4, UR6, 0x4, UR4 ;  /* 0x00000004060408a5 */ /* 0x002fec000f8e0204 */
[----:B------:R-:W-:Y:S02]  /*6560*/  IMAD.U32 R2, RZ, RZ, UR4 ;  /* 0x00000004ff027e24 */ /* 0x000fe4000f8e00ff */
[----:B------:R-:W-:Y:S03]  /*6570*/  IMAD.U32 R3, RZ, RZ, UR5 ;  /* 0x00000005ff037e24 */ /* 0x000fe6000f8e00ff */
[----:B------:R-:W1:Y:S02]  /*6580*/  @!UP0 LDCU UR4, c[0x0][0x880] ;  /* 0x00011000ff0487ac */ /* 0x000e640008000800 */
[----:B--2--5:R2:W5:Y:S02]  /*6590*/  @P3 LDG.E R27, desc[UR8][R2.64] ;  /* 0x00000008021b3981 */ /* 0x024564000c1e1900 */
[----:B-12---:R-:W-:Y:S02]  /*65a0*/  @!P3 MOV R27, UR4 ;  /* 0x00000004001bbc02 */ /* 0x006fe40008000f00 */
.L_x_108:
[----:B------:R-:W-:Y:S05]  /*65b0*/  @!P4 BRA `(.L_x_109) ;  /* 0x000000000024c947 */ /* 0x000fea0003800000 */
[----:B------:R-:W-:Y:S01]  /*65c0*/  ISETP.NE.U32.AND P3, PT, R40, RZ, PT ;  /* 0x000000ff2800720c */ /* 0x000fe20003f65070 */
[----:B------:R-:W2:Y:S03]  /*65d0*/  LDCU.64 UR4, c[0x0][0x358] ;  /* 0x00006b00ff0477ac */ /* 0x000ea60008000a00 */
[----:B------:R-:W-:Y:S11]  /*65e0*/  ISETP.NE.AND.EX P3, PT, R41, RZ, PT, P3 ;  /* 0x000000ff2900720c */ /* 0x000ff60003f65330 */
[----:B------:R-:W-:Y:S02]  /*65f0*/  @!UPT UIADD3 URZ, UPT, UPT, URZ, URZ, URZ ;  /* 0x000000fffffff290 */ /* 0x000fe4000fffe0ff */
[----:B------:R-:W3:Y:S01]  /*6600*/  @P3 LDC.64 R2, c[0x0][0x8a8] ;  /* 0x00022a00ff023b82 */ /* 0x000ee20000000a00 */
[----:B-1----:R-:W-:Y:S04]  /*6610*/  @P3 IMAD R0, R42, UR36, RZ ;  /* 0x000000242a003c24 */ /* 0x002fe8000f8e02ff */
[----:B---3--:R-:W-:Y:S05]  /*6620*/  @P3 IMAD.WIDE R2, R0, 0x4, R2 ;  /* 0x0000000400023825 */ /* 0x008fea00078e0202 */
[----:B--2--5:R2:W5:Y:S02]  /*6630*/  @P3 LDG.E R24, desc[UR4][R2.64] ;  /* 0x0000000402183981 */ /* 0x024564000c1e1900 */
[----:B--2---:R-:W3:Y:S02]  /*6640*/  @!P3 LDC R24, c[0x0][0x8a0] ;  /* 0x00022800ff18bb82 */ /* 0x004ee40000000800 */
.L_x_109:
[----:B-----5:R-:W-:Y:S01]  /*6650*/  FSETP.NEU.AND P3, PT, R27, RZ, PT ;  /* 0x000000ff1b00720b */ /* 0x020fe20003f6d000 */
[----:B------:R-:W-:Y:S01]  /*6660*/  IMAD.SHL.U32 R56, R44, 0x2, RZ ;  /* 0x000000022c387824 */ /* 0x000fe200078e00ff */
[----:B------:R-:W-:Y:S01]  /*6670*/  SEL R3, RZ, 0xffffffff, P2 ;  /* 0xffffffffff037807 */ /* 0x000fe20001000000 */
[----:B------:R-:W-:Y:S01]  /*6680*/  BSSY B1, `(.L_x_110) ;  /* 0x0000034000017945 */ /* 0x000fe20003800000 */
[----:B------:R-:W-:Y:S01]  /*6690*/  @P1 LOP3.LUT P2, RZ, R46, 0xff, RZ, 0xc0, !PT ;  /* 0x000000ff2eff1812 */ /* 0x000fe2000784c0ff */
[----:B------:R-:W-:Y:S01]  /*66a0*/  IMAD.MOV.U32 R63, RZ, RZ, 0x1 ;  /* 0x00000001ff3f7424 */ /* 0x000fe200078e00ff */
[----:B-1----:R-:W-:Y:S01]  /*66b0*/  @P1 SEL R0, RZ, 0xffffffff, P3 ;  /* 0xffffffffff001807 */ /* 0x002fe20001800000 */
[C---:B------:R-:W-:Y:S01]  /*66c0*/  IMAD R25, R22.reuse, 0x40, R23 ;  /* 0x0000004016197824 */ /* 0x040fe200078e0217 */
[----:B------:R-:W-:Y:S01]  /*66d0*/  LOP3.LUT R59, R59, 0x1, RZ, 0x3c, !PT ;  /* 0x000000013b3b7812 */ /* 0x000fe200078e3cff */
[----:B------:R-:W-:Y:S01]  /*66e0*/  IMAD.MOV.U32 R26, RZ, RZ, RZ ;  /* 0x000000ffff1a7224 */ /* 0x000fe200078e00ff */
[C---:B------:R-:W-:Y:S02]  /*66f0*/  @P0 SEL R0, R3.reuse, R0, !P2 ;  /* 0x0000000003000207 */ /* 0x040fe40005000000 */
[----:B------:R-:W-:Y:S02]  /*6700*/  CS2R R38, SRZ ;  /* 0x0000000000267805 */ /* 0x000fe4000001ff00 */
[----:B------:R-:W-:Y:S02]  /*6710*/  LEA R53, R22, UR43, 0x3 ;  /* 0x0000002b16357c11 */ /* 0x000fe4000f8e18ff */
[----:B------:R-:W-:Y:S02]  /*6720*/  CS2R R36, SRZ ;  /* 0x0000000000247805 */ /* 0x000fe4000001ff00 */
[----:B------:R-:W-:Y:S02]  /*6730*/  @P1 LOP3.LUT R0, R0, 0x1, RZ, 0xc0, !PT ;  /* 0x0000000100001812 */ /* 0x000fe400078ec0ff */
[----:B------:R-:W-:Y:S02]  /*6740*/  CS2R R30, SRZ ;  /* 0x00000000001e7805 */ /* 0x000fe4000001ff00 */
[----:B------:R-:W-:Y:S02]  /*6750*/  PLOP3.LUT P2, PT, PT, PT, UP1, 0x80, 0x8 ;  /* 0x000000000008781c */ /* 0x000fe40003f4f018 */
[----:B------:R-:W-:Y:S02]  /*6760*/  CS2R R28, SRZ ;  /* 0x00000000001c7805 */ /* 0x000fe4000001ff00 */
[----:B------:R-:W-:Y:S01]  /*6770*/  ISETP.NE.U32.OR P6, PT, R0, 0x1, !P1 ;  /* 0x000000010000780c */ /* 0x000fe20004fc5470 */
[----:B------:R-:W-:Y:S01]  /*6780*/  VIADD R62, R56, UR43 ;  /* 0x0000002b383e7c36 */ /* 0x000fe20008000000 */
[----:B------:R-:W-:Y:S02]  /*6790*/  LOP3.LUT P4, R54, R46, 0xff, RZ, 0xc0, !PT ;  /* 0x000000ff2e367812 */ /* 0x000fe4000788c0ff */
[----:B------:R-:W-:Y:S02]  /*67a0*/  SEL R2, RZ, 0xffffffff, P3 ;  /* 0xffffffffff027807 */ /* 0x000fe40001800000 */
[----:B------:R-:W-:Y:S03]  /*67b0*/  P2R R61, PR, RZ, 0x40 ;  /* 0x00000040ff3d7803 */ /* 0x000fe60000000000 */
[----:B------:R-:W-:Y:S04]  /*67c0*/  @P2 SEL R2, R3, R2, !P4 ;  /* 0x0000000203022207 */ /* 0x000fe80006000000 */
[----:B------:R-:W-:Y:S02]  /*67d0*/  @P6 SHF.L.U32 R0, R59, 0x1f, RZ ;  /* 0x0000001f3b006819 */ /* 0x000fe400000006ff */
[----:B------:R-:W-:Y:S02]  /*67e0*/  LOP3.LUT R2, R2, 0x1, RZ, 0xc0, !PT ;  /* 0x0000000102027812 */ /* 0x000fe400078ec0ff */
[----:B------:R1:W2:Y:S02]  /*67f0*/  @P6 SYNCS.PHASECHK.TRANS64.TRYWAIT P1, [UR43+0x60], R0 ;  /* 0x00006000ff0065a7 */ /* 0x0002a4000802112b */
[----:B------:R-:W-:Y:S04]  /*6800*/  ISETP.NE.U32.AND P5, PT, R2, 0x1, PT ;  /* 0x000000010200780c */ /* 0x000fe80003fa5070 */
[----:B------:R-:W-:Y:S02]  /*6810*/  P2R R64, PR, RZ, 0x20 ;  /* 0x00000020ff407803 */ /* 0x000fe40000000000 */
[----:B-1----:R-:W-:Y:S04]  /*6820*/  SHF.L.U32 R0, R58, 0x1f, RZ ;  /* 0x0000001f3a007819 */ /* 0x002fe800000006ff */
[----:B------:R1:W4:Y:S01]  /*6830*/  SYNCS.PHASECHK.TRANS64.TRYWAIT P0, [R53+URZ+0xd0], R0 ;  /* 0x0000d000350075a7 */ /* 0x00032200080011ff */
[----:B--2---:R-:W-:Y:S01]  /*6840*/  @P6 SEL R63, RZ, 0x1, !P1 ;  /* 0x00000001ff3f6807 */ /* 0x004fe20004800000 */
[----:B-1----:R-:W-:Y:S06]  /*6850*/  @!P6 BRA `(.L_x_111) ;  /* 0x000000000058e947 */ /* 0x002fec0003800000 */
[C---:B------:R-:W-:Y:S01]  /*6860*/  VIADD R2, R62.reuse, 0x200 ;  /* 0x000002003e027836 */ /* 0x040fe20000000000 */
[----:B------:R-:W-:Y:S01]  /*6870*/  LOP3.LUT P6, RZ, R45, 0x40, RZ, 0xc0, !PT ;  /* 0x000000402dff7812 */ /* 0x000fe200078cc0ff */
[----:B------:R-:W-:Y:S01]  /*6880*/  BSSY B0, `(.L_x_112) ;  /* 0x000000e000007945 */ /* 0x000fe20003800000 */
[----:B------:R-:W-:Y:S01]  /*6890*/  ISETP.NE.AND P2, PT, R63, RZ, PT ;  /* 0x000000ff3f00720c */ /* 0x000fe20003f45270 */
[----:B------:R-:W-:Y:S01]  /*68a0*/  @P5 VIADD R4, R62, 0x210 ;  /* 0x000002103e045836 */ /* 0x000fe20000000000 */
[----:B------:R-:W-:Y:S01]  /*68b0*/  PLOP3.LUT P1, PT, PT, PT, PT, 0x8, 0x80 ;  /* 0x000000000080781c */ /* 0x000fe20003f2e170 */
[----:B------:R-:W-:Y:S01]  /*68c0*/  IMAD.MOV.U32 R39, RZ, RZ, RZ ;  /* 0x000000ffff277224 */ /* 0x000fe200078e00ff */
[----:B------:R-:W-:Y:S02]  /*68d0*/  @P5 PLOP3.LUT P1, PT, P6, PT, PT, 0x80, 0x8 ;  /* 0x000000000008581c */ /* 0x000fe4000372f070 */
[----:B------:R-:W-:Y:S02]  /*68e0*/  CS2R R36, SRZ ;  /* 0x0000000000247805 */ /* 0x000fe4000001ff00 */
[----:B------:R-:W-:Y:S02]  /*68f0*/  CS2R R30, SRZ ;  /* 0x00000000001e7805 */ /* 0x000fe4000001ff00 */
[----:B------:R-:W-:Y:S07]  /*6900*/  CS2R R28, SRZ ;  /* 0x00000000001c7805 */ /* 0x000fee000001ff00 */
[----:B------:R-:W-:Y:S01]  /*6910*/  @P1 VIADD R4, R2, 0xfffffff0 ;  /* 0xfffffff002041836 */ /* 0x000fe20000000000 */
[----:B------:R-:W-:Y:S06]  /*6920*/  @P2 BRA `(.L_x_113) ;  /* 0x00000000000c2947 */ /* 0x000fec0003800000 */
[----:B------:R-:W-:Y:S04]  /*6930*/  SHF.L.U32 R3, R59, 0x1f, RZ ;  /* 0x0000001f3b037819 */ /* 0x000fe800000006ff */
[----:B------:R-:W1:Y:S02]  /*6940*/  SYNCS.PHASECHK.TRANS64.TRYWAIT P1, [UR43+0x60], R3 ;  /* 0x00006003ff0075a7 */ /* 0x000e64000802112b */
[----:B-1----:R-:W-:Y:S05]  /*6950*/  @!P1 BRA `(.L_x_114) ;  /* 0x00000030007c9947 */ /* 0x002fea0003800000 */
.L_x_113:
[----:B------:R-:W-:Y:S05]  /*6960*/  BSYNC B0 ;  /* 0x0000000000007941 */ /* 0x000fea0003800000 */
.L_x_112:
[----:B------:R-:W-:Y:S01]  /*6970*/  ISETP.NE.AND P1, PT, R64, RZ, PT ;  /* 0x000000ff4000720c */ /* 0x000fe20003f25270 */
[----:B------:R-:W-:Y:S11]  /*6980*/  HFMA2 R26, -RZ, RZ, 0, 5.9604644775390625e-08 ;  /* 0x00000001ff1a7431 */ /* 0x000ff600000001ff */
[----:B------:R-:W-:Y:S01]  /*6990*/  @!UPT UIADD3 URZ, UPT, UPT, URZ, URZ, URZ ;  /* 0x000000fffffff290 */ /* 0x000fe2000fffe0ff */
[----:B------:R2:W1:Y:S04]  /*69a0*/  @P1 LDS.128 R36, [R4] ;  /* 0x0000000004241984 */ /* 0x0004680000000c00 */
[----:B------:R2:W1:Y:S02]  /*69b0*/  @P1 LDS.128 R28, [R56+UR43+0x200] ;  /* 0x0002002b381c1984 */ /* 0x0004640008000c00 */
.L_x_111:
[----:B------:R-:W-:Y:S05]  /*69c0*/  BSYNC B1 ;  /* 0x0000000000017941 */ /* 0x000fea0003800000 */
.L_x_110:
[----:B-1----:R-:W-:Y:S04]  /*69d0*/  SHF.R.U32.HI R2, RZ, 0x15, R25 ;  /* 0x00000015ff027819 */ /* 0x002fe80000011619 */
[----:B------:R-:W-:Y:S01]  /*69e0*/  LOP3.LUT P1, RZ, R2, 0x3, R47, 0x48, !PT ;  /* 0x0000000302ff7812 */ /* 0x000fe2000782482f */
[----:B------:R-:W-:Y:S01]  /*69f0*/  @!UPT UIADD3 URZ, UPT, UPT, URZ, URZ, URZ ;  /* 0x000000fffffff290 */ /* 0x000fe2000fffe0ff */
[----:B----4-:R-:W-:Y:S11]  /*6a00*/  @P0 BRA `(.L_x_115) ;  /* 0x0000000000080947 */ /* 0x010ff60003800000 */
[----:B------:R-:W1:Y:S02]  /*6a10*/  SYNCS.PHASECHK.TRANS64.TRYWAIT P0, [R53+URZ+0xd0], R0 ;  /* 0x0000d000350075a7 */ /* 0x000e6400080011ff */
[----:B-1----:R-:W-:Y:S05]  /*6a20*/  @!P0 BRA `(.L_x_116) ;  /* 0x0000003000608947 */ /* 0x002fea0003800000 */
.L_x_115:
[----:B------:R-:W-:Y:S05]  /*6a30*/  @!P1 BRA `(.L_x_117) ;  /* 0x0000000000409947 */ /* 0x000fea0003800000 */
[----:B------:R-:W4:Y:S01]  /*6a40*/  LDCU.64 UR8, c[0x4][0x70] ;  /* 0x01000e00ff0877ac */ /* 0x000f220008000a00 */
[----:B------:R-:W-:Y:S01]  /*6a50*/  MOV R3, 0x0 ;  /* 0x0000000000037802 */ /* 0x000fe20000000f00 */
[----:B------:R-:W-:Y:S02]  /*6a60*/  HFMA2 R12, -RZ, RZ, 0, 5.9604644775390625e-08 ;  /* 0x00000001ff0c7431 */ /* 0x000fe400000001ff */
[----:B------:R-:W-:Y:S02]  /*6a70*/  IMAD.MOV.U32 R8, RZ, RZ, 0x192 ;  /* 0x00000192ff087424 */ /* 0x000fe400078e00ff */
[----:B------:R-:W-:Y:S01]  /*6a80*/  IMAD.MOV.U32 R13, RZ, RZ, RZ ;  /* 0x000000ffff0d7224 */ /* 0x000fe200078e00ff */
[----:B------:R-:W5:Y:S01]  /*6a90*/  LDCU.64 UR6, c[0x4][0x78] ;  /* 0x01000f00ff0677ac */ /* 0x000f620008000a00 */
[----:B------:R-:W1:Y:S01]  /*6aa0*/  LDC.64 R2, c[0x4][R3] ;  /* 0x0100000003027b82 */ /* 0x000e620000000a00 */
[----:B------:R-:W3:Y:S01]  /*6ab0*/  LDCU.64 UR4, c[0x4][0x10] ;  /* 0x01000200ff0477ac */ /* 0x000ee20008000a00 */
[----:B----4-:R-:W-:Y:S01]  /*6ac0*/  MOV R5, UR9 ;  /* 0x0000000900057c02 */ /* 0x010fe20008000f00 */
[----:B--2---:R-:W-:Y:S01]  /*6ad0*/  IMAD.U32 R4, RZ, RZ, UR8 ;  /* 0x00000008ff047e24 */ /* 0x004fe2000f8e00ff */
[----:B-----5:R-:W-:Y:S01]  /*6ae0*/  MOV R7, UR7 ;  /* 0x0000000700077c02 */ /* 0x020fe20008000f00 */
[----:B------:R-:W-:Y:S01]  /*6af0*/  IMAD.U32 R6, RZ, RZ, UR6 ;  /* 0x00000006ff067e24 */ /* 0x000fe2000f8e00ff */
[----:B---3--:R-:W-:Y:S01]  /*6b00*/  MOV R11, UR5 ;  /* 0x00000005000b7c02 */ /* 0x008fe20008000f00 */
[----:B------:R-:W-:Y:S02]  /*6b10*/  IMAD.U32 R10, RZ, RZ, UR4 ;  /* 0x00000004ff0a7e24 */ /* 0x000fe4000f8e00ff */
[----:B------:R-:W-:Y:S07]  /*6b20*/  LEPC R20, `(.L_x_117) ;  /* 0x000000001014794e */ /* 0x000fee0000000000 */
[----:B-1----:R-:W-:Y:S05]  /*6b30*/  CALL.ABS.NOINC R2 ;  /* 0x0000000002007343 */ /* 0x002fea0003c00000 */
.L_x_117:
[----:B------:R-:W-:Y:S05]  /*6b40*/  WARPSYNC.ALL ;  /* 0x0000000000007948 */ /* 0x000fea0003800000 */
[----:B------:R-:W-:Y:S01]  /*6b50*/  R2UR UR4, R25 ;  /* 0x00000000190472ca */ /* 0x000fe200000e0000 */
[--C-:B------:R-:W-:Y:S01]  /*6b60*/  HADD2.F32 R3, -RZ, R28.reuse.H0_H0 ;  /* 0x2000001cff037230 */ /* 0x100fe20000004100 */
[----:B------:R-:W-:Y:S01]  /*6b70*/  MOV R65, 0x10 ;  /* 0x0000001000417802 */ /* 0x000fe20000000f00 */
[--C-:B------:R-:W-:Y:S01]  /*6b80*/  HADD2.F32 R20, -RZ, R29.reuse.H0_H0 ;  /* 0x2000001dff147230 */ /* 0x100fe20000004100 */
[----:B------:R-:W-:Y:S01]  /*6b90*/  LOP3.LUT P6, RZ, R45, 0x40, RZ, 0xc0, !PT ;  /* 0x000000402dff7812 */ /* 0x000fe200078cc0ff */
[----:B------:R-:W-:Y:S01]  /*6ba0*/  HADD2.F32 R21, -RZ, R29.H1_H1 ;  /* 0x3000001dff157230 */ /* 0x000fe20000004100 */
[----:B------:R-:W-:Y:S01]  /*6bb0*/  ISETP.NE.AND P0, PT, R60, RZ, PT ;  /* 0x000000ff3c00720c */ /* 0x000fe20003f05270 */
[----:B------:R-:W-:Y:S01]  /*6bc0*/  BSSY.RECONVERGENT B0, `(.L_x_118) ;  /* 0x0000052000007945 */ /* 0x000fe20003800200 */
[----:B------:R-:W-:Y:S04]  /*6bd0*/  SEL R65, R65, 0xfffffff0, !P6 ;  /* 0xfffffff041417807 */ /* 0x000fe80007000000 */
[----:B------:R-:W-:Y:S01]  /*6be0*/  IADD3 R62, PT, PT, R62, R65, RZ ;  /* 0x000000413e3e7210 */ /* 0x000fe20007ffe0ff */
[----:B--2---:R-:W1:Y:S02]  /*6bf0*/  LDTM.x16 R4, tmem[UR4] ;  /* 0x00000004000479ee */ /* 0x004e640008240000 */
[C---:B-1-3--:R-:W-:Y:S01]  /*6c00*/  FMUL R0, R24.reuse, R4 ;  /* 0x0000000418007220 */ /* 0x04afe20000400000 */
[----:B------:R-:W-:Y:S02]  /*6c10*/  HADD2.F32 R4, -RZ, R28.H1_H1 ;  /* 0x3000001cff047230 */ /* 0x000fe40000004100 */
[C---:B------:R-:W-:Y:S01]  /*6c20*/  FMUL R2, R24.reuse, R5 ;  /* 0x0000000518027220 */ /* 0x040fe20000400000 */
[C---:B------:R-:W-:Y:S01]  /*6c30*/  FMUL R7, R24.reuse, R7 ;  /* 0x0000000718077220 */ /* 0x040fe20000400000 */
[C---:B------:R-:W-:Y:S01]  /*6c40*/  FFMA R0, R27.reuse, R3, R0 ;  /* 0x000000031b007223 */ /* 0x040fe20000000000 */
[C---:B------:R-:W-:Y:S01]  /*6c50*/  FMUL R3, R24.reuse, R6 ;  /* 0x0000000618037220 */ /* 0x040fe20000400000 */
[C---:B------:R-:W-:Y:S01]  /*6c60*/  FFMA R2, R27.reuse, R4, R2 ;  /* 0x000000041b027223 */ /* 0x040fe20000000002 */
[C---:B------:R-:W-:Y:S01]  /*6c70*/  FMUL R4, R24.reuse, R8 ;  /* 0x0000000818047220 */ /* 0x040fe20000400000 */
[C---:B------:R-:W-:Y:S01]  /*6c80*/  FMUL R8, R24.reuse, R12 ;  /* 0x0000000c18087220 */ /* 0x040fe20000400000 */
[----:B------:R-:W-:Y:S01]  /*6c90*/  FMUL R12, R24, R16 ;  /* 0x00000010180c7220 */ /* 0x000fe20000400000 */
[--C-:B------:R-:W-:Y:S01]  /*6ca0*/  HADD2.F32 R16, -RZ, R30.reuse.H0_H0 ;  /* 0x2000001eff107230 */ /* 0x100fe20000004100 */
[----:B------:R-:W-:Y:S01]  /*6cb0*/  F2FP.F16.F32.PACK_AB R32, R2, R0 ;  /* 0x000000000220723e */ /* 0x000fe200000000ff */
[----:B------:R-:W-:Y:S02]  /*6cc0*/  HADD2.F32 R0, -RZ, R30.H1_H1 ;  /* 0x3000001eff007230 */ /* 0x000fe40000004100 */
[C---:B------:R-:W-:Y:S01]  /*6cd0*/  FMUL R5, R24.reuse, R9 ;  /* 0x0000000918057220 */ /* 0x040fe20000400000 */
[C---:B------:R-:W-:Y:S01]  /*6ce0*/  FFMA R3, R27.reuse, R20, R3 ;  /* 0x000000141b037223 */ /* 0x040fe20000000003 */
[C---:B------:R-:W-:Y:S01]  /*6cf0*/  FFMA R7, R27.reuse, R21, R7 ;  /* 0x000000151b077223 */ /* 0x040fe20000000007 */
[--C-:B------:R-:W-:Y:S02]  /*6d00*/  HADD2.F32 R2, -RZ, R31.reuse.H0_H0 ;  /* 0x2000001fff027230 */ /* 0x100fe40000004100 */
[C---:B------:R-:W-:Y:S01]  /*6d10*/  FFMA R4, R27.reuse, R16, R4 ;  /* 0x000000101b047223 */ /* 0x040fe20000000004 */
[C---:B------:R-:W-:Y:S01]  /*6d20*/  FMUL R6, R24.reuse, R10 ;  /* 0x0000000a18067220 */ /* 0x040fe20000400000 */
[C---:B------:R-:W-:Y:S01]  /*6d30*/  FFMA R5, R27.reuse, R0, R5 ;  /* 0x000000001b057223 */ /* 0x040fe20000000005 */
[----:B------:R-:W-:Y:S02]  /*6d40*/  HADD2.F32 R16, -RZ, R31.H1_H1 ;  /* 0x3000001fff107230 */ /* 0x000fe40000004100 */
[C---:B------:R-:W-:Y:S01]  /*6d50*/  FMUL R11, R24.reuse, R11 ;  /* 0x0000000b180b7220 */ /* 0x040fe20000400000 */
[--C-:B------:R-:W-:Y:S02]  /*6d60*/  HADD2.F32 R0, -RZ, R36.reuse.H0_H0 ;  /* 0x20000024ff007230 */ /* 0x100fe40000004100 */
[----:B------:R-:W-:Y:S01]  /*6d70*/  FFMA R6, R27, R2, R6 ;  /* 0x000000021b067223 */ /* 0x000fe20000000006 */
[----:B------:R-:W-:Y:S01]  /*6d80*/  F2FP.F16.F32.PACK_AB R33, R7, R3 ;  /* 0x000000030721723e */ /* 0x000fe200000000ff */
[----:B------:R-:W-:Y:S02]  /*6d90*/  HADD2.F32 R2, -RZ, R36.H1_H1 ;  /* 0x30000024ff027230 */ /* 0x000fe40000004100 */
[C---:B------:R-:W-:Y:S01]  /*6da0*/  FFMA R11, R27.reuse, R16, R11 ;  /* 0x000000101b0b7223 */ /* 0x040fe2000000000b */
[C---:B------:R-:W-:Y:S01]  /*6db0*/  FMUL R9, R24.reuse, R13 ;  /* 0x0000000d18097220 */ /* 0x040fe20000400000 */
[--C-:B------:R-:W-:Y:S02]  /*6dc0*/  HADD2.F32 R3, -RZ, R37.reuse.H0_H0 ;  /* 0x20000025ff037230 */ /* 0x100fe40000004100 */
[C---:B------:R-:W-:Y:S01]  /*6dd0*/  FFMA R8, R27.reuse, R0, R8 ;  /* 0x000000001b087223 */ /* 0x040fe20000000008 */
[C---:B------:R-:W-:Y:S01]  /*6de0*/  FMUL R10, R24.reuse, R14 ;  /* 0x0000000e180a7220 */ /* 0x040fe20000400000 */
[----:B------:R-:W-:Y:S02]  /*6df0*/  HADD2.F32 R0, -RZ, R37.H1_H1 ;  /* 0x30000025ff007230 */ /* 0x000fe40000004100 */
[C---:B------:R-:W-:Y:S01]  /*6e00*/  FMUL R15, R24.reuse, R15 ;  /* 0x0000000f180f7220 */ /* 0x040fe20000400000 */
[C---:B------:R-:W-:Y:S01]  /*6e10*/  FFMA R9, R27.reuse, R2, R9 ;  /* 0x000000021b097223 */ /* 0x040fe20000000009 */
[----:B------:R-:W-:Y:S01]  /*6e20*/  FFMA R10, R27, R3, R10 ;  /* 0x000000031b0a7223 */ /* 0x000fe2000000000a */
[--C-:B------:R-:W-:Y:S01]  /*6e30*/  HADD2.F32 R2, -RZ, R38.reuse.H0_H0 ;  /* 0x20000026ff027230 */ /* 0x100fe20000004100 */
[----:B------:R-:W-:Y:S01]  /*6e40*/  F2FP.F16.F32.PACK_AB R34, R5, R4 ;  /* 0x000000040522723e */ /* 0x000fe200000000ff */
[----:B------:R-:W-:Y:S02]  /*6e50*/  HADD2.F32 R3, -RZ, R38.H1_H1 ;  /* 0x30000026ff037230 */ /* 0x000fe40000004100 */
[----:B------:R-:W-:Y:S01]  /*6e60*/  FFMA R15, R27, R0, R15 ;  /* 0x000000001b0f7223 */ /* 0x000fe2000000000f */
[C---:B------:R-:W-:Y:S01]  /*6e70*/  FMUL R13, R24.reuse, R17 ;  /* 0x00000011180d7220 */ /* 0x040fe20000400000 */
[--C-:B------:R-:W-:Y:S02]  /*6e80*/  HADD2.F32 R4, -RZ, R39.reuse.H0_H0 ;  /* 0x20000027ff047230 */ /* 0x100fe40000004100 */
[C---:B------:R-:W-:Y:S01]  /*6e90*/  FMUL R14, R24.reuse, R18 ;  /* 0x00000012180e7220 */ /* 0x040fe20000400000 */
[----:B------:R-:W-:Y:S02]  /*6ea0*/  HADD2.F32 R0, -RZ, R39.H1_H1 ;  /* 0x30000027ff007230 */ /* 0x000fe40000004100 */
[----:B------:R-:W-:Y:S01]  /*6eb0*/  FMUL R19, R24, R19 ;  /* 0x0000001318137220 */ /* 0x000fe20000400000 */
[----:B------:R-:W-:Y:S01]  /*6ec0*/  F2FP.F16.F32.PACK_AB R35, R11, R6 ;  /* 0x000000060b23723e */ /* 0x000fe200000000ff */
[C---:B------:R-:W-:Y:S01]  /*6ed0*/  FFMA R12, R27.reuse, R2, R12 ;  /* 0x000000021b0c7223 */ /* 0x040fe2000000000c */
[C---:B------:R-:W-:Y:S01]  /*6ee0*/  FFMA R13, R27.reuse, R3, R13 ;  /* 0x000000031b0d7223 */ /* 0x040fe2000000000d */
[C---:B------:R-:W-:Y:S01]  /*6ef0*/  FFMA R14, R27.reuse, R4, R14 ;  /* 0x000000041b0e7223 */ /* 0x040fe2000000000e */
[----:B------:R-:W-:Y:S01]  /*6f00*/  FFMA R19, R27, R0, R19 ;  /* 0x000000001b137223 */ /* 0x000fe20000000013 */
[----:B------:R1:W-:Y:S01]  /*6f10*/  STS.128 [R56+UR43+0x200], R32 ;  /* 0x0002002038007988 */ /* 0x0003e20008000c2b */
[----:B------:R-:W-:Y:S02]  /*6f20*/  F2FP.F16.F32.PACK_AB R8, R9, R8 ;  /* 0x000000080908723e */ /* 0x000fe400000000ff */
[----:B------:R-:W-:Y:S02]  /*6f30*/  F2FP.F16.F32.PACK_AB R9, R15, R10 ;  /* 0x0000000a0f09723e */ /* 0x000fe400000000ff */
[----:B------:R-:W-:Y:S02]  /*6f40*/  F2FP.F16.F32.PACK_AB R10, R13, R12 ;  /* 0x0000000c0d0a723e */ /* 0x000fe400000000ff */
[----:B------:R-:W-:Y:S05]  /*6f50*/  F2FP.F16.F32.PACK_AB R11, R19, R14 ;  /* 0x0000000e130b723e */ /* 0x000fea00000000ff */
[----:B------:R1:W-:Y:S01]  /*6f60*/  STS.128 [R62+0x200], R8 ;  /* 0x000200083e007388 */ /* 0x0003e20000000c00 */
[----:B------:R-:W-:Y:S01]  /*6f70*/  @!PT LDS RZ, [RZ] ;  /* 0x00000000fffff984 */ /* 0x000fe20000000800 */
[----:B------:R-:W-:Y:S01]  /*6f80*/  @!PT LDS RZ, [RZ] ;  /* 0x00000000fffff984 */ /* 0x000fe20000000800 */
[----:B------:R-:W-:Y:S01]  /*6f90*/  @!PT LDS RZ, [RZ] ;  /* 0x00000000fffff984 */ /* 0x000fe20000000800 */
[----:B------:R-:W-:Y:S01]  /*6fa0*/  @!PT LDS RZ, [RZ] ;  /* 0x00000000fffff984 */ /* 0x000fe20000000800 */
[----:B------:R2:W-:Y:S07]  /*6fb0*/  MEMBAR.ALL.CTA ;  /* 0x0000000000007992 */ /* 0x0005ee0000008000 */
[----:B--2---:R-:W2:Y:S02]  /*6fc0*/  FENCE.VIEW.ASYNC.S ;  /* 0x00000000000073c6 */ /* 0x004ea40000000000 */
[----:B--2---:R-:W-:Y:S06]  /*6fd0*/  BAR.SYNC.DEFER_BLOCKING 0x1, 0x80 ;  /* 0x0042000000007b1d */ /* 0x004fec0000010000 */
[----:B------:R-:W-:Y:S05]  /*6fe0*/  @P0 BRA `(.L_x_119) ;  /* 0x00000000003c0947 */ /* 0x000fea0003800000 */
[----:B------:R-:W2:Y:S01]  /*6ff0*/  LDCU.64 UR6, c[0x0][0x348] ;  /* 0x00006900ff0677ac */ /* 0x000ea20008000a00 */
[----:B------:R-:W-:Y:S01]  /*7000*/  UIADD3 UR4, UPT, UPT, UR43, 0x200, URZ ;  /* 0x000002002b047890 */ /* 0x000fe2000fffe0ff */
[----:B------:R-:W-:Y:S01]  /*7010*/  UMOV UR51, UR36 ;  /* 0x0000002400337c82 */ /* 0x000fe20008000000 */
[----:B------:R-:W-:Y:S02]  /*7020*/  UIADD3 UR9, UPT, UPT, UR49, 0x40, URZ ;  /* 0x0000004031097890 */ /* 0x000fe4000fffe0ff */
[----:B------:R-:W-:Y:S02]  /*7030*/  UIADD3 UR8, UPT, UPT, UR43, 0xa00, URZ ;  /* 0x00000a002b087890 */ /* 0x000fe4000fffe0ff */
[----:B------:R-:W-:Y:S01]  /*7040*/  MOV R52, UR4 ;  /* 0x0000000400347c02 */ /* 0x000fe20008000f00 */
[----:B------:R-:W-:Y:S01]  /*7050*/  UMOV UR10, UR50 ;  /* 0x00000032000a7c82 */ /* 0x000fe20008000000 */
[----:B------:R-:W-:Y:S02]  /*7060*/  UMOV UR11, UR36 ;  /* 0x00000024000b7c82 */ /* 0x000fe40008000000 */
[----:B------:R-:W-:Y:S01]  /*7070*/  R2UR UR48, R52 ;  /* 0x00000000343072ca */ /* 0x000fe200000e0000 */
[----:B--2---:R-:W-:Y:S04]  /*7080*/  UIADD3 UR4, UP0, UPT, UR6, 0x680, URZ ;  /* 0x0000068006047890 */ /* 0x004fe8000ff1e0ff */
[----:B------:R-:W-:Y:S09]  /*7090*/  UIADD3.X UR5, UPT, UPT, URZ, UR7, URZ, UP0, !UPT ;  /* 0x00000007ff057290 */ /* 0x000ff200087fe4ff */
[----:B------:R2:W-:Y:S01]  /*70a0*/  UTMASTG.3D [UR48], [UR4] ;  /* 0x00000030040073b5 */ /* 0x0005e20008010000 */
[----:B------:R2:W-:Y:S01]  /*70b0*/  UTMASTG.3D [UR8], [UR4] ;  /* 0x00000008040073b5 */ /* 0x0005e20008010000 */
[----:B------:R0:W-:Y:S01]  /*70c0*/  UTMACMDFLUSH ;  /* 0x00000000000079b7 */ /* 0x0001e20000000000 */
[----:B--2---:R-:W-:Y:S04]  /*70d0*/  DEPBAR.LE SB0, 0x1 ;  /* 0x000080400000791a */ /* 0x004fe80000000000 */
.L_x_119:
[----:B------:R-:W-:Y:S05]  /*70e0*/  BSYNC.RECONVERGENT B0 ;  /* 0x0000000000007941 */ /* 0x000fea0003800200 */
.L_x_118:
[----:B------:R-:W-:Y:S01]  /*70f0*/  BAR.SYNC.DEFER_BLOCKING 0x1, 0x80 ;  /* 0x0042000000007b1d */ /* 0x000fe20000010000 */
[----:B------:R-:W-:Y:S01]  /*7100*/  ISETP.NE.AND P1, PT, R61, RZ, PT ;  /* 0x000000ff3d00720c */ /* 0x000fe20003f25270 */
[----:B------:R-:W-:Y:S01]  /*7110*/  UISETP.NE.AND UP0, UPT, UR52, URZ, UPT ;  /* 0x000000ff3400728c */ /* 0x000fe2000bf05270 */
[----:B------:R-:W-:Y:S11]  /*7120*/  LEA R2, R26, UR43, 0x3 ;  /* 0x0000002b1a027c11 */ /* 0x000ff6000f8e18ff */
[----:B------:R-:W-:Y:S01]  /*7130*/  @P1 SHF.L.U32 R3, R59, 0x1f, RZ ;  /* 0x0000001f3b031819 */ /* 0x000fe200000006ff */
[----:B------:R-:W-:Y:S06]  /*7140*/  BRA.U !UP0, `(.L_x_120) ;  /* 0x0000000108247547 */ /* 0x000fec000b800000 */
[----:B------:R-:W-:Y:S01]  /*7150*/  IMAD.U32 R4, RZ, RZ, UR46 ;  /* 0x0000002eff047e24 */ /* 0x000fe2000f8e00ff */
[----:B------:R-:W-:Y:S01]  /*7160*/  MOV R0, UR47 ;  /* 0x0000002f00007c02 */ /* 0x000fe20008000f00 */
[----:B------:R-:W-:Y:S03]  /*7170*/  UIADD3 UR4, UPT, UPT, UR46, 0x1, URZ ;  /* 0x000000012e047890 */ /* 0x000fe6000fffe0ff */
[----:B------:R-:W-:Y:S01]  /*7180*/  @P1 LEA R4, R4, UR43, 0x3 ;  /* 0x0000002b04041c11 */ /* 0x000fe2000f8e18ff */
[----:B------:R-:W-:Y:S04]  /*7190*/  UISETP.NE.AND UP0, UPT, UR4, 0x4, UPT ;  /* 0x000000040400788c */ /* 0x000fe8000bf05270 */
[----:B------:R-:W-:Y:S01]  /*71a0*/  @P1 VIADD R4, R4, 0x80 ;  /* 0x0000008004041836 */ /* 0x000fe20000000000 */
[----:B------:R-:W-:Y:S04]  /*71b0*/  USEL UR46, UR4, URZ, UP0 ;  /* 0x000000ff042e7287 */ /* 0x000fe80008000000 */
[----:B------:R-:W-:Y:S04]  /*71c0*/  @P1 PRMT R0, R0, 0x654, R4 ;  /* 0x0000065400001816 */ /* 0x000fe80000000004 */
[----:B------:R2:W-:Y:S04]  /*71d0*/  @P1 SYNCS.ARRIVE.TRANS64.RED.A1T0 RZ, [R0+URZ], RZ ;  /* 0x000000ff00ff19a7 */ /* 0x0005e800081004ff */
.L_x_120:
[----:B------:R-:W3:Y:S01]  /*71e0*/  @P1 SYNCS.PHASECHK.TRANS64.TRYWAIT P0, [R2+URZ+0x60], R3 ;  /* 0x00006003020015a7 */ /* 0x000ee200080011ff */
[----:B------:R-:W-:Y:S01]  /*71f0*/  BSSY B1, `(.L_x_121) ;  /* 0x0000012000017945 */ /* 0x000fe20003800000 */
[----:B---3--:R-:W-:Y:S03]  /*7200*/  @P1 SEL R63, RZ, 0x1, !P0 ;  /* 0x00000001ff3f1807 */ /* 0x008fe60004000000 */
[----:B------:R-:W-:Y:S05]  /*7210*/  @!P1 BRA `(.L_x_122) ;  /* 0x00000000003c9947 */ /* 0x000fea0003800000 */
[----:B------:R-:W-:Y:S01]  /*7220*/  ISETP.NE.AND P1, PT, R64, RZ, PT ;  /* 0x000000ff4000720c */ /* 0x000fe20003f25270 */
[----:B------:R-:W-:Y:S01]  /*7230*/  BSSY B0, `(.L_x_123) ;  /* 0x0000009000007945 */ /* 0x000fe20003800000 */
[----:B------:R-:W-:Y:S11]  /*7240*/  ISETP.NE.AND P0, PT, R63, RZ, PT ;  /* 0x000000ff3f00720c */ /* 0x000ff60003f05270 */
[----:B------:R-:W-:Y:S05]  /*7250*/  @P1 IMAD R4, R26, 0x1000, R56 ;  /* 0x000010001a041824 */ /* 0x000fea00078e0238 */
[----:B------:R-:W-:Y:S05]  /*7260*/  @P1 IADD3 R3, PT, PT, R4, UR43, RZ ;  /* 0x0000002b04031c10 */ /* 0x000fea000fffe0ff */
[----:B------:R-:W-:Y:S01]  /*7270*/  @P1 IMAD.IADD R3, R65, 0x1, R3 ;  /* 0x0000000141031824 */ /* 0x000fe200078e0203 */
[----:B------:R-:W-:Y:S06]  /*7280*/  @P0 BRA `(.L_x_124) ;  /* 0x00000000000c0947 */ /* 0x000fec0003800000 */
[----:B--2---:R-:W-:Y:S04]  /*7290*/  SHF.L.U32 R0, R59, 0x1f, RZ ;  /* 0x0000001f3b007819 */ /* 0x004fe800000006ff */
[----:B------:R-:W2:Y:S02]  /*72a0*/  SYNCS.PHASECHK.TRANS64.TRYWAIT P0, [R2+URZ+0x60], R0 ;  /* 0x00006000020075a7 */ /* 0x000ea400080011ff */
[----:B--2---:R-:W-:Y:S05]  /*72b0*/  @!P0 BRA `(.L_x_125) ;  /* 0x0000002800508947 */ /* 0x004fea0003800000 */
.L_x_124:
[----:B------:R-:W-:Y:S05]  /*72c0*/  BSYNC B0 ;  /* 0x0000000000007941 */ /* 0x000fea0003800000 */
.L_x_123:
[----:B------:R-:W-:Y:S02]  /*72d0*/  ISETP.NE.AND P0, PT, R64, RZ, PT ;  /* 0x000000ff4000720c */ /* 0x000fe40003f05270 */
[----:B------:R-:W-:Y:S11]  /*72e0*/  IADD3 R26, PT, PT, R26, 0x1, RZ ;  /* 0x000000011a1a7810 */ /* 0x000ff60007ffe0ff */
[----:B------:R3:W4:Y:S04]  /*72f0*/  @P0 LDS.128 R28, [R4+UR43+0x200] ;  /* 0x0002002b041c0984 */ /* 0x0007280008000c00 */
[----:B------:R3:W1:Y:S02]  /*7300*/  @P0 LDS.128 R36, [R3+0x200] ;  /* 0x0002000003240984 */ /* 0x0006640000000c00 */
.L_x_122:
[----:B------:R-:W-:Y:S05]  /*7310*/  BSYNC B1 ;  /* 0x0000000000017941 */ /* 0x000fea0003800000 */
.L_x_121:
[----:B--2---:R-:W-:Y:S05]  /*7320*/  VIADD R0, R25, 0x10 ;  /* 0x0000001019007836 */ /* 0x004fea0000000000 */
[----:B------:R-:W-:Y:S04]  /*7330*/  SHF.R.U32.HI R0, RZ, 0x15, R0 ;  /* 0x00000015ff007819 */ /* 0x000fe80000011600 */
[----:B------:R-:W-:Y:S11]  /*7340*/  LOP3.LUT P0, RZ, R0, 0x3, R47, 0x48, !PT ;  /* 0x0000000300ff7812 */ /* 0x000ff6000780482f */
[----:B------:R-:W-:Y:S02]  /*7350*/  @!UPT UIADD3 URZ, UPT, UPT, URZ, URZ, URZ ;  /* 0x000000fffffff290 */ /* 0x000fe4000fffe0ff */
[----:B------:R-:W-:Y:S05]  /*7360*/  @!P0 BRA `(.L_x_126) ;  /* 0x0000000000408947 */ /* 0x000fea0003800000 */
[----:B------:R-:W2:Y:S01]  /*7370*/  LDCU.64 UR8, c[0x4][0x70] ;  /* 0x01000e00ff0877ac */ /* 0x000ea20008000a00 */
[----:B---3--:R-:W-:Y:S01]  /*7380*/  MOV R3, 0x0 ;  /* 0x0000000000037802 */ /* 0x008fe20000000f00 */
[----:B------:R-:W-:Y:S02]  /*7390*/  HFMA2 R12, -RZ, RZ, 0, 5.9604644775390625e-08 ;  /* 0x00000001ff0c7431 */ /* 0x000fe400000001ff */
[----:B-1----:R-:W-:Y:S02]  /*73a0*/  IMAD.MOV.U32 R8, RZ, RZ, 0x192 ;  /* 0x00000192ff087424 */ /* 0x002fe400078e00ff */
[----:B------:R-:W-:Y:S01]  /*73b0*/  IMAD.MOV.U32 R13, RZ, RZ, RZ ;  /* 0x000000ffff0d7224 */ /* 0x000fe200078e00ff */
[----:B------:R-:W1:Y:S01]  /*73c0*/  LDCU.64 UR6, c[0x4][0x78] ;  /* 0x01000f00ff0677ac */ /* 0x000e620008000a00 */
[----:B------:R-:W3:Y:S01]  /*73d0*/  LDC.64 R2, c[0x4][R3] ;  /* 0x0100000003027b82 */ /* 0x000ee20000000a00 */
[----:B------:R-:W5:Y:S01]  /*73e0*/  LDCU.64 UR4, c[0x4][0x10] ;  /* 0x01000200ff0477ac */ /* 0x000f620008000a00 */
[----:B--2---:R-:W-:Y:S01]  /*73f0*/  MOV R5, UR9 ;  /* 0x0000000900057c02 */ /* 0x004fe20008000f00 */
[----:B------:R-:W-:Y:S01]  /*7400*/  IMAD.U32 R4, RZ, RZ, UR8 ;  /* 0x00000008ff047e24 */ /* 0x000fe2000f8e00ff */
[----:B-1----:R-:W-:Y:S01]  /*7410*/  MOV R7, UR7 ;  /* 0x0000000700077c02 */ /* 0x002fe20008000f00 */
[----:B------:R-:W-:Y:S01]  /*7420*/  IMAD.U32 R6, RZ, RZ, UR6 ;  /* 0x00000006ff067e24 */ /* 0x000fe2000f8e00ff */
[----:B-----5:R-:W-:Y:S01]  /*7430*/  MOV R11, UR5 ;  /* 0x00000005000b7c02 */ /* 0x020fe20008000f00 */
[----:B------:R-:W-:Y:S02]  /*7440*/  IMAD.U32 R10, RZ, RZ, UR4 ;  /* 0x00000004ff0a7e24 */ /* 0x000fe4000f8e00ff */
[----:B------:R-:W-:Y:S07]  /*7450*/  LEPC R20, `(.L_x_126) ;  /* 0x000000001014794e */ /* 0x000fee0000000000 */
[----:B---34-:R-:W-:Y:S05]  /*7460*/  CALL.ABS.NOINC R2 ;  /* 0x0000000002007343 */ /* 0x018fea0003c00000 */
.L_x_126:
[----:B------:R-:W-:Y:S01]  /*7470*/  ISETP.NE.AND P6, PT, R61, RZ, PT ;  /* 0x000000ff3d00720c */ /* 0x000fe20003fc5270 */
[----:B------:R-:W-:Y:S05]  /*7480*/  WARPSYNC.ALL ;  /* 0x0000000000007948 */ /* 0x000fea0003800000 */
[----:B------:R-:W-:Y:S01]  /*7490*/  R2UR UR4, R25 ;  /* 0x00000000190472ca */ /* 0x000fe200000e0000 */
[----:B---34-:R-:W-:Y:S01]  /*74a0*/  HADD2.F32 R3, -RZ, R28.H0_H0 ;  /* 0x2000001cff037230 */ /* 0x018fe20000004100 */
[----:B------:R-:W-:Y:S01]  /*74b0*/  ISETP.NE.AND P0, PT, R60, RZ, PT ;  /* 0x000000ff3c00720c */ /* 0x000fe20003f05270 */
[----:B------:R-:W-:Y:S01]  /*74c0*/  HADD2.F32 R20, -RZ, R30.H0_H0 ;  /* 0x2000001eff147230 */ /* 0x000fe20000004100 */
[----:B------:R-:W-:Y:S09]  /*74d0*/  BSSY.RECONVERGENT B0, `(.L_x_127) ;  /* 0x0000058000007945 */ /* 0x000ff20003800200 */
[----:B-1----:R-:W1:Y:S02]  /*74e0*/  LDTM.x16 R4, tmem[UR4+0x10] ;  /* 0x00001004000479ee */ /* 0x002e640008240000 */
[C---:B-1----:R-:W-:Y:S01]  /*74f0*/  FMUL R0, R24.reuse, R4 ;  /* 0x0000000418007220 */ /* 0x042fe20000400000 */
[----:B------:R-:W-:Y:S02]  /*7500*/  HADD2.F32 R4, -RZ, R28.H1_H1 ;  /* 0x3000001cff047230 */ /* 0x000fe40000004100 */
[C---:B------:R-:W-:Y:S01]  /*7510*/  FMUL R2, R24.reuse, R5 ;  /* 0x0000000518027220 */ /* 0x040fe20000400000 */
[--C-:B------:R-:W-:Y:S02]  /*7520*/  HADD2.F32 R5, -RZ, R29.reuse.H0_H0 ;  /* 0x2000001dff057230 */ /* 0x100fe40000004100 */
[C---:B------:R-:W-:Y:S01]  /*7530*/  FFMA R0, R27.reuse, R3, R0 ;  /* 0x000000031b007223 */ /* 0x040fe20000000000 */
[C---:B------:R-:W-:Y:S01]  /*7540*/  FMUL R3, R24.reuse, R6 ;  /* 0x0000000618037220 */ /* 0x040fe20000400000 */
[----:B------:R-:W-:Y:S02]  /*7550*/  HADD2.F32 R6, -RZ, R29.H1_H1 ;  /* 0x3000001dff067230 */ /* 0x000fe40000004100 */
[C---:B------:R-:W-:Y:S01]  /*7560*/  FFMA R2, R27.reuse, R4, R2 ;  /* 0x000000041b027223 */ /* 0x040fe20000000002 */
[C---:B------:R-:W-:Y:S01]  /*7570*/  FMUL R7, R24.reuse, R7 ;  /* 0x0000000718077220 */ /* 0x040fe20000400000 */
[C---:B------:R-:W-:Y:S01]  /*7580*/  FFMA R3, R27.reuse, R5, R3 ;  /* 0x000000051b037223 */ /* 0x040fe20000000003 */
[C---:B------:R-:W-:Y:S01]  /*7590*/  FMUL R4, R24.reuse, R8 ;  /* 0x0000000818047220 */ /* 0x040fe20000400000 */
[----:B------:R-:W-:Y:S01]  /*75a0*/  FMUL R5, R24, R9 ;  /* 0x0000000918057220 */ /* 0x000fe20000400000 */
[----:B------:R-:W-:Y:S01]  /*75b0*/  F2FP.F16.F32.PACK_AB R32, R2, R0 ;  /* 0x000000000220723e */ /* 0x000fe200000000ff */
[C---:B------:R-:W-:Y:S01]  /*75c0*/  FFMA R7, R27.reuse, R6, R7 ;  /* 0x000000061b077223 */ /* 0x040fe20000000007 */
[----:B------:R-:W-:Y:S02]  /*75d0*/  HADD2.F32 R0, -RZ, R30.H1_H1 ;  /* 0x3000001eff007230 */ /* 0x000fe40000004100 */
[----:B------:R-:W-:Y:S01]  /*75e0*/  FFMA R4, R27, R20, R4 ;  /* 0x000000141b047223 */ /* 0x000fe20000000004 */
[--C-:B------:R-:W-:Y:S02]  /*75f0*/  HADD2.F32 R2, -RZ, R31.reuse.H0_H0 ;  /* 0x2000001fff027230 */ /* 0x100fe40000004100 */
[C---:B------:R-:W-:Y:S01]  /*7600*/  FMUL R6, R24.reuse, R10 ;  /* 0x0000000a18067220 */ /* 0x040fe20000400000 */
[----:B------:R-:W-:Y:S01]  /*7610*/  F2FP.F16.F32.PACK_AB R33, R7, R3 ;  /* 0x000000030721723e */ /* 0x000fe200000000ff */
[----:B------:R-:W-:Y:S02]  /*7620*/  HADD2.F32 R3, -RZ, R31.H1_H1 ;  /* 0x3000001fff037230 */ /* 0x000fe40000004100 */
[C---:B------:R-:W-:Y:S01]  /*7630*/  FFMA R5, R27.reuse, R0, R5 ;  /* 0x000000001b057223 */ /* 0x040fe20000000005 */
[C---:B------:R-:W-:Y:S01]  /*7640*/  FMUL R11, R24.reuse, R11 ;  /* 0x0000000b180b7220 */ /* 0x040fe20000400000 */
[--C-:B------:R-:W-:Y:S02]  /*7650*/  HADD2.F32 R7, -RZ, R36.reuse.H0_H0 ;  /* 0x20000024ff077230 */ /* 0x100fe40000004100 */
[C---:B------:R-:W-:Y:S01]  /*7660*/  FMUL R8, R24.reuse, R12 ;  /* 0x0000000c18087220 */ /* 0x040fe20000400000 */
[----:B------:R-:W-:Y:S02]  /*7670*/  HADD2.F32 R0, -RZ, R36.H1_H1 ;  /* 0x30000024ff007230 */ /* 0x000fe40000004100 */
[C---:B------:R-:W-:Y:S01]  /*7680*/  FMUL R9, R24.reuse, R13 ;  /* 0x0000000d18097220 */ /* 0x040fe20000400000 */
[C---:B------:R-:W-:Y:S01]  /*7690*/  FFMA R6, R27.reuse, R2, R6 ;  /* 0x000000021b067223 */ /* 0x040fe20000000006 */
[C---:B------:R-:W-:Y:S01]  /*76a0*/  FFMA R11, R27.reuse, R3, R11 ;  /* 0x000000031b0b7223 */ /* 0x040fe2000000000b */
[C---:B------:R-:W-:Y:S01]  /*76b0*/  FFMA R8, R27.reuse, R7, R8 ;  /* 0x000000071b087223 */ /* 0x040fe20000000008 */
[C---:B------:R-:W-:Y:S01]  /*76c0*/  FFMA R9, R27.reuse, R0, R9 ;  /* 0x000000001b097223 */ /* 0x040fe20000000009 */
[--C-:B------:R-:W-:Y:S02]  /*76d0*/  HADD2.F32 R2, -RZ, R37.reuse.H0_H0 ;  /* 0x20000025ff027230 */ /* 0x100fe40000004100 */
[C---:B------:R-:W-:Y:S01]  /*76e0*/  FMUL R10, R24.reuse, R14 ;  /* 0x0000000e180a7220 */ /* 0x040fe20000400000 */
[----:B------:R-:W-:Y:S02]  /*76f0*/  HADD2.F32 R0, -RZ, R37.H1_H1 ;  /* 0x30000025ff007230 */ /* 0x000fe40000004100 */
[C---:B------:R-:W-:Y:S01]  /*7700*/  FMUL R15, R24.reuse, R15 ;  /* 0x0000000f180f7220 */ /* 0x040fe20000400000 */
[C---:B------:R-:W-:Y:S01]  /*7710*/  FMUL R12, R24.reuse, R16 ;  /* 0x00000010180c7220 */ /* 0x040fe20000400000 */
[C---:B------:R-:W-:Y:S01]  /*7720*/  FFMA R10, R27.reuse, R2, R10 ;  /* 0x000000021b0a7223 */ /* 0x040fe2000000000a */
[--C-:B------:R-:W-:Y:S02]  /*7730*/  HADD2.F32 R2, -RZ, R38.reuse.H0_H0 ;  /* 0x20000026ff027230 */ /* 0x100fe40000004100 */
[----:B------:R-:W-:Y:S01]  /*7740*/  FFMA R15, R27, R0, R15 ;  /* 0x000000001b0f7223 */ /* 0x000fe2000000000f */
[----:B------:R-:W-:Y:S01]  /*7750*/  HADD2.F32 R0, -RZ, R38.H1_H1 ;  /* 0x30000026ff007230 */ /* 0x000fe20000004100 */
[----:B------:R-:W-:Y:S01]  /*7760*/  F2FP.F16.F32.PACK_AB R34, R5, R4 ;  /* 0x000000040522723e */ /* 0x000fe200000000ff */
        /* <DEDUP_REMOVED lines=14> */
[----:B------:R-:W-:Y:S02]  /*7850*/  F2FP.F16.F32.PACK_AB R11, R19, R14 ;  /* 0x0000000e130b723e */ /* 0x000fe400000000ff */
[----:B------:R-:W-:Y:S02]  /*7860*/  MOV R2, UR46 ;  /* 0x0000002e00027c02 */ /* 0x000fe40008000f00 */
[----:B------:R-:W-:Y:S01]  /*7870*/  MOV R0, UR47 ;  /* 0x0000002f00007c02 */ /* 0x000fe20008000f00 */
[----:B------:R1:W-:Y:S01]  /*7880*/  STS.128 [R62+0x1200], R8 ;  /* 0x001200083e007388 */ /* 0x0003e20000000c00 */
[----:B------:R-:W-:Y:S02]  /*7890*/  @P6 LEA R2, R2, UR43, 0x3 ;  /* 0x0000002b02026c11 */ /* 0x000fe4000f8e18ff */
[----:B------:R-:W-:Y:S02]  /*78a0*/  @P6 SHF.L.U32 R3, R59, 0x1f, RZ ;  /* 0x0000001f3b036819 */ /* 0x000fe400000006ff */
[----:B------:R-:W-:Y:S01]  /*78b0*/  @P6 IADD3 R2, PT, PT, R2, 0x80, RZ ;  /* 0x0000008002026810 */ /* 0x000fe20007ffe0ff */
[----:B------:R-:W-:Y:S01]  /*78c0*/  @!PT LDS RZ, [RZ] ;  /* 0x00000000fffff984 */ /* 0x000fe20000000800 */
[----:B------:R-:W-:Y:S01]  /*78d0*/  @!PT LDS RZ, [RZ] ;  /* 0x00000000fffff984 */ /* 0x000fe20000000800 */
[----:B------:R-:W-:Y:S01]  /*78e0*/  @!PT LDS RZ, [RZ] ;  /* 0x00000000fffff984 */ /* 0x000fe20000000800 */
[----:B------:R-:W-:Y:S01]  /*78f0*/  @!PT LDS RZ, [RZ] ;  /* 0x00000000fffff984 */ /* 0x000fe20000000800 */
[----:B------:R2:W-:Y:S06]  /*7900*/  MEMBAR.ALL.CTA ;  /* 0x0000000000007992 */ /* 0x0005ec0000008000 */
[----:B--2---:R-:W2:Y:S01]  /*7910*/  FENCE.VIEW.ASYNC.S ;  /* 0x00000000000073c6 */ /* 0x004ea20000000000 */
[----:B------:R-:W-:Y:S02]  /*7920*/  @P6 PRMT R0, R0, 0x654, R2 ;  /* 0x0000065400006816 */ /* 0x000fe40000000002 */
[----:B------:R-:W-:Y:S01]  /*7930*/  LEA R2, R26, UR43, 0x3 ;  /* 0x0000002b1a027c11 */ /* 0x000fe2000f8e18ff */
[----:B--2---:R-:W-:Y:S06]  /*7940*/  BAR.SYNC.DEFER_BLOCKING 0x1, 0x80 ;  /* 0x0042000000007b1d */ /* 0x004fec0000010000 */
[----:B------:R-:W-:Y:S05]  /*7950*/  @P0 BRA `(.L_x_128) ;  /* 0x00000000003c0947 */ /* 0x000fea0003800000 */
[----:B------:R-:W2:Y:S01]  /*7960*/  LDCU.64 UR6, c[0x0][0x348] ;  /* 0x00006900ff0677ac */ /* 0x000ea20008000a00 */
[----:B------:R-:W-:Y:S02]  /*7970*/  UIADD3 UR13, UPT, UPT, UR49, 0x10, URZ ;  /* 0x00000010310d7890 */ /* 0x000fe4000fffe0ff */
[----:B------:R-:W-:Y:S01]  /*7980*/  UIADD3 UR12, UPT, UPT, UR43, 0x1200, URZ ;  /* 0x000012002b0c7890 */ /* 0x000fe2000fffe0ff */
[----:B------:R-:W-:Y:S01]  /*7990*/  UMOV UR14, UR50 ;  /* 0x00000032000e7c82 */ /* 0x000fe20008000000 */
[----:B------:R-:W-:Y:S01]  /*79a0*/  UMOV UR15, UR36 ;  /* 0x00000024000f7c82 */ /* 0x000fe20008000000 */
[----:B------:R-:W-:Y:S02]  /*79b0*/  UIADD3 UR9, UPT, UPT, UR49, 0x50, URZ ;  /* 0x0000005031097890 */ /* 0x000fe4000fffe0ff */
[----:B------:R-:W-:Y:S01]  /*79c0*/  UIADD3 UR8, UPT, UPT, UR43, 0x1a00, URZ ;  /* 0x00001a002b087890 */ /* 0x000fe2000fffe0ff */
[----:B------:R-:W-:Y:S01]  /*79d0*/  UMOV UR10, UR50 ;  /* 0x00000032000a7c82 */ /* 0x000fe20008000000 */
[----:B------:R-:W-:Y:S01]  /*79e0*/  UMOV UR11, UR36 ;  /* 0x00000024000b7c82 */ /* 0x000fe20008000000 */
[----:B--2---:R-:W-:Y:S04]  /*79f0*/  UIADD3 UR4, UP0, UPT, UR6, 0x680, URZ ;  /* 0x0000068006047890 */ /* 0x004fe8000ff1e0ff */
[----:B------:R-:W-:Y:S09]  /*7a00*/  UIADD3.X UR5, UPT, UPT, URZ, UR7, URZ, UP0, !UPT ;  /* 0x00000007ff057290 */ /* 0x000ff200087fe4ff */
[----:B------:R2:W-:Y:S01]  /*7a10*/  UTMASTG.3D [UR12], [UR4] ;  /* 0x0000000c040073b5 */ /* 0x0005e20008010000 */
[----:B------:R2:W-:Y:S01]  /*7a20*/  UTMASTG.3D [UR8], [UR4] ;  /* 0x00000008040073b5 */ /* 0x0005e20008010000 */
[----:B------:R0:W-:Y:S01]  /*7a30*/  UTMACMDFLUSH ;  /* 0x00000000000079b7 */ /* 0x0001e20000000000 */
[----:B--2---:R-:W-:Y:S04]  /*7a40*/  DEPBAR.LE SB0, 0x1 ;  /* 0x000080400000791a */ /* 0x004fe80000000000 */
.L_x_128:
[----:B------:R-:W-:Y:S05]  /*7a50*/  BSYNC.RECONVERGENT B0 ;  /* 0x0000000000007941 */ /* 0x000fea0003800200 */
.L_x_127:
[----:B------:R-:W-:Y:S01]  /*7a60*/  BAR.SYNC.DEFER_BLOCKING 0x1, 0x80 ;  /* 0x0042000000007b1d */ /* 0x000fe20000010000 */
[----:B------:R-:W-:Y:S04]  /*7a70*/  UIADD3 UR4, UPT, UPT, UR46, 0x1, URZ ;  /* 0x000000012e047890 */ /* 0x000fe8000fffe0ff */
[----:B------:R-:W-:Y:S04]  /*7a80*/  UISETP.NE.AND UP0, UPT, UR4, 0x4, UPT ;  /* 0x000000040400788c */ /* 0x000fe8000bf05270 */
[----:B------:R-:W-:Y:S01]  /*7a90*/  USEL UR44, UR4, URZ, UP0 ;  /* 0x000000ff042c7287 */ /* 0x000fe20008000000 */
[----:B------:R2:W-:Y:S01]  /*7aa0*/  @P6 SYNCS.ARRIVE.TRANS64.RED.A1T0 RZ, [R0+URZ], RZ ;  /* 0x000000ff00ff69a7 */ /* 0x0005e200081004ff */
[----:B------:R-:W-:Y:S01]  /*7ab0*/  BSSY B1, `(.L_x_129) ;  /* 0x0000013000017945 */ /* 0x000fe20003800000 */
[----:B------:R-:W3:Y:S02]  /*7ac0*/  @P6 SYNCS.PHASECHK.TRANS64.TRYWAIT P0, [R2+URZ+0x60], R3 ;  /* 0x00006003020065a7 */ /* 0x000ee400080011ff */
[----:B---3--:R-:W-:Y:S01]  /*7ad0*/  @P6 SEL R63, RZ, 0x1, !P0 ;  /* 0x00000001ff3f6807 */ /* 0x008fe20004000000 */
[----:B--2---:R-:W-:Y:S06]  /*7ae0*/  @!P6 BRA `(.L_x_130) ;  /* 0x00000000003ce947 */ /* 0x004fec0003800000 */
[----:B------:R-:W-:Y:S01]  /*7af0*/  ISETP.NE.AND P1, PT, R64, RZ, PT ;  /* 0x000000ff4000720c */ /* 0x000fe20003f25270 */
[----:B------:R-:W-:Y:S01]  /*7b00*/  BSSY B0, `(.L_x_131) ;  /* 0x0000009000007945 */ /* 0x000fe20003800000 */
[----:B------:R-:W-:Y:S11]  /*7b10*/  ISETP.NE.AND P0, PT, R63, RZ, PT ;  /* 0x000000ff3f00720c */ /* 0x000ff60003f05270 */
[----:B------:R-:W-:Y:S05]  /*7b20*/  @P1 IMAD R3, R26, 0x1000, R56 ;  /* 0x000010001a031824 */ /* 0x000fea00078e0238 */
[----:B------:R-:W-:Y:S05]  /*7b30*/  @P1 IADD3 R0, PT, PT, R3, UR43, RZ ;  /* 0x0000002b03001c10 */ /* 0x000fea000fffe0ff */
[----:B------:R-:W-:Y:S01]  /*7b40*/  @P1 IMAD.IADD R0, R65, 0x1, R0 ;  /* 0x0000000141001824 */ /* 0x000fe200078e0200 */
[----:B------:R-:W-:Y:S06]  /*7b50*/  @P0 BRA `(.L_x_132) ;  /* 0x00000000000c0947 */ /* 0x000fec0003800000 */
[----:B------:R-:W-:Y:S04]  /*7b60*/  SHF.L.U32 R4, R59, 0x1f, RZ ;  /* 0x0000001f3b047819 */ /* 0x000fe800000006ff */
[----:B------:R-:W2:Y:S02]  /*7b70*/  SYNCS.PHASECHK.TRANS64.TRYWAIT P0, [R2+URZ+0x60], R4 ;  /* 0x00006004020075a7 */ /* 0x000ea400080011ff */
[----:B--2---:R-:W-:Y:S05]  /*7b80*/  @!P0 BRA `(.L_x_133) ;  /* 0x0000002000308947 */ /* 0x004fea0003800000 */
.L_x_132:
[----:B------:R-:W-:Y:S05]  /*7b90*/  BSYNC B0 ;  /* 0x0000000000007941 */ /* 0x000fea0003800000 */
.L_x_131:
[----:B------:R-:W-:Y:S02]  /*7ba0*/  ISETP.NE.AND P0, PT, R64, RZ, PT ;  /* 0x000000ff4000720c */ /* 0x000fe40003f05270 */
[----:B------:R-:W-:Y:S11]  /*7bb0*/  IADD3 R26, PT, PT, R26, 0x1, RZ ;  /* 0x000000011a1a7810 */ /* 0x000ff60007ffe0ff */
[----:B------:R3:W4:Y:S04]  /*7bc0*/  @P0 LDS.128 R28, [R3+UR43+0x200] ;  /* 0x0002002b031c0984 */ /* 0x0007280008000c00 */
[----:B------:R3:W1:Y:S02]  /*7bd0*/  @P0 LDS.128 R36, [R0+0x200] ;  /* 0x0002000000240984 */ /* 0x0006640000000c00 */
.L_x_130:
[----:B------:R-:W-:Y:S05]  /*7be0*/  BSYNC B1 ;  /* 0x0000000000017941 */ /* 0x000fea0003800000 */
.L_x_129:
[----:B---3--:R-:W-:Y:S05]  /*7bf0*/  VIADD R0, R25, 0x20 ;  /* 0x0000002019007836 */ /* 0x008fea0000000000 */
[----:B------:R-:W-:Y:S04]  /*7c00*/  SHF.R.U32.HI R0, RZ, 0x15, R0 ;  /* 0x00000015ff007819 */ /* 0x000fe80000011600 */
[----:B------:R-:W-:Y:S11]  /*7c10*/  LOP3.LUT P0, RZ, R0, 0x3, R47, 0x48, !PT ;  /* 0x0000000300ff7812 */ /* 0x000ff6000780482f */
[----:B------:R-:W-:Y:S02]  /*7c20*/  @!UPT UIADD3 URZ, UPT, UPT, URZ, URZ, URZ ;  /* 0x000000fffffff290 */ /* 0x000fe4000fffe0ff */
[----:B------:R-:W-:Y:S05]  /*7c30*/  @!P0 BRA `(.L_x_134) ;  /* 0x0000000000408947 */ /* 0x000fea0003800000 */
[----:B------:R-:W3:Y:S01]  /*7c40*/  LDCU.64 UR8, c[0x4][0x70] ;  /* 0x01000e00ff0877ac */ /* 0x000ee20008000a00 */
[----:B------:R-:W-:Y:S01]  /*7c50*/  MOV R3, 0x0 ;  /* 0x0000000000037802 */ /* 0x000fe20000000f00 */
[----:B------:R-:W-:Y:S02]  /*7c60*/  HFMA2 R12, -RZ, RZ, 0, 5.9604644775390625e-08 ;  /* 0x00000001ff0c7431 */ /* 0x000fe400000001ff */
[----:B-1----:R-:W-:Y:S02]  /*7c70*/  IMAD.MOV.U32 R8, RZ, RZ, 0x192 ;  /* 0x00000192ff087424 */ /* 0x002fe400078e00ff */
[----:B------:R-:W-:Y:S01]  /*7c80*/  IMAD.MOV.U32 R13, RZ, RZ, RZ ;  /* 0x000000ffff0d7224 */ /* 0x000fe200078e00ff */
[----:B------:R-:W1:Y:S01]  /*7c90*/  LDCU.64 UR6, c[0x4][0x78] ;  /* 0x01000f00ff0677ac */ /* 0x000e620008000a00 */
[----:B--2---:R-:W2:Y:S01]  /*7ca0*/  LDC.64 R2, c[0x4][R3] ;  /* 0x0100000003027b82 */ /* 0x004ea20000000a00 */
[----:B------:R-:W5:Y:S01]  /*7cb0*/  LDCU.64 UR4, c[0x4][0x10] ;  /* 0x01000200ff0477ac */ /* 0x000f620008000a00 */
[----:B---3--:R-:W-:Y:S01]  /*7cc0*/  MOV R5, UR9 ;  /* 0x0000000900057c02 */ /* 0x008fe20008000f00 */
[----:B------:R-:W-:Y:S01]  /*7cd0*/  IMAD.U32 R4, RZ, RZ, UR8 ;  /* 0x00000008ff047e24 */ /* 0x000fe2000f8e00ff */
[----:B-1----:R-:W-:Y:S01]  /*7ce0*/  MOV R7, UR7 ;  /* 0x0000000700077c02 */ /* 0x002fe20008000f00 */
[----:B------:R-:W-:Y:S01]  /*7cf0*/  IMAD.U32 R6, RZ, RZ, UR6 ;  /* 0x00000006ff067e24 */ /* 0x000fe2000f8e00ff */
[----:B-----5:R-:W-:Y:S01]  /*7d00*/  MOV R11, UR5 ;  /* 0x00000005000b7c02 */ /* 0x020fe20008000f00 */
[----:B------:R-:W-:Y:S02]  /*7d10*/  IMAD.U32 R10, RZ, RZ, UR4 ;  /* 0x00000004ff0a7e24 */ /* 0x000fe4000f8e00ff */
[----:B------:R-:W-:Y:S07]  /*7d20*/  LEPC R20, `(.L_x_134) ;  /* 0x000000001014794e */ /* 0x000fee0000000000 */
[----:B--2-4-:R-:W-:Y:S05]  /*7d30*/  CALL.ABS.NOINC R2 ;  /* 0x0000000002007343 */ /* 0x014fea0003c00000 */
.L_x_134:
[----:B------:R-:W-:Y:S01]  /*7d40*/  ISETP.NE.AND P6, PT, R61, RZ, PT ;  /* 0x000000ff3d00720c */ /* 0x000fe20003fc5270 */
[----:B------:R-:W-:Y:S05]  /*7d50*/  WARPSYNC.ALL ;  /* 0x0000000000007948 */ /* 0x000fea0003800000 */
[----:B------:R-:W-:Y:S01]  /*7d60*/  R2UR UR4, R25 ;  /* 0x00000000190472ca */ /* 0x000fe200000e0000 */
[----:B----4-:R-:W-:Y:S01]  /*7d70*/  HADD2.F32 R3, -RZ, R28.H0_H0 ;  /* 0x2000001cff037230 */ /* 0x010fe20000004100 */
[----:B------:R-:W-:Y:S01]  /*7d80*/  ISETP.NE.AND P0, PT, R60, RZ, PT ;  /* 0x000000ff3c00720c */ /* 0x000fe20003f05270 */
[----:B------:R-:W-:Y:S01]  /*7d90*/  HADD2.F32 R20, -RZ, R30.H0_H0 ;  /* 0x2000001eff147230 */ /* 0x000fe20000004100 */
[----:B------:R-:W-:Y:S09]  /*7da0*/  BSSY.RECONVERGENT B0, `(.L_x_135) ;  /* 0x0000058000007945 */ /* 0x000ff20003800200 */
[----:B-12---:R-:W1:Y:S02]  /*7db0*/  LDTM.x16 R4, tmem[UR4+0x20] ;  /* 0x00002004000479ee */ /* 0x006e640008240000 */
        /* <DEDUP_REMOVED lines=59> */
[----:B------:R-:W-:Y:S02]  /*8170*/  LEA R3, R26, UR43, 0x3 ;  /* 0x0000002b1a037c11 */ /* 0x000fe4000f8e18ff */
        /* <DEDUP_REMOVED lines=8> */
[----:B------:R-:W-:Y:S01]  /*8200*/  @P6 SHF.L.U32 R2, R59, 0x1f, RZ ;  /* 0x0000001f3b026819 */ /* 0x000fe200000006ff */
        /* <DEDUP_REMOVED lines=17> */
.L_x_136:
[----:B------:R-:W-:Y:S05]  /*8320*/  BSYNC.RECONVERGENT B0 ;  /* 0x0000000000007941 */ /* 0x000fea0003800200 */
.L_x_135:
        /* <DEDUP_REMOVED lines=19> */
.L_x_140:
[----:B------:R-:W-:Y:S05]  /*8460*/  BSYNC B0 ;  /* 0x0000000000007941 */ /* 0x000fea0003800000 */
.L_x_139:
[----:B------:R-:W-:Y:S11]  /*8470*/  ISETP.NE.AND P0, PT, R64, RZ, PT ;  /* 0x000000ff4000720c */ /* 0x000ff60003f05270 */
[----:B------:R-:W-:Y:S02]  /*8480*/  @!UPT UIADD3 URZ, UPT, UPT, URZ, URZ, URZ ;  /* 0x000000fffffff290 */ /* 0x000fe4000fffe0ff */
[----:B------:R3:W4:Y:S04]  /*8490*/  @P0 LDS.128 R28, [R26+UR43+0x200] ;  /* 0x0002002b1a1c0984 */ /* 0x0007280008000c00 */
[----:B------:R3:W1:Y:S02]  /*84a0*/  @P0 LDS.128 R36, [R65+0x200] ;  /* 0x0002000041240984 */ /* 0x0006640000000c00 */
.L_x_138:
[----:B------:R-:W-:Y:S05]  /*84b0*/  BSYNC B1 ;  /* 0x0000000000017941 */ /* 0x000fea0003800000 */
.L_x_137:
[----:B--2---:R-:W-:Y:S05]  /*84c0*/  VIADD R0, R25, 0x30 ;  /* 0x0000003019007836 */ /* 0x004fea0000000000 */
[----:B------:R-:W-:Y:S04]  /*84d0*/  SHF.R.U32.HI R0, RZ, 0x15, R0 ;  /* 0x00000015ff007819 */ /* 0x000fe80000011600 */
[----:B------:R-:W-:Y:S11]  /*84e0*/  LOP3.LUT P0, RZ, R0, 0x3, R47, 0x48, !PT ;  /* 0x0000000300ff7812 */ /* 0x000ff6000780482f */
[----:B------:R-:W-:Y:S02]  /*84f0*/  @!UPT UIADD3 URZ, UPT, UPT, URZ, URZ, URZ ;  /* 0x000000fffffff290 */ /* 0x000fe4000fffe0ff */
[----:B------:R-:W-:Y:S05]  /*8500*/  @!P0 BRA `(.L_x_142) ;  /* 0x0000000000408947 */ /* 0x000fea0003800000 */
[----:B------:R-:W2:Y:S01]  /*8510*/  LDCU.64 UR8, c[0x4][0x70] ;  /* 0x01000e00ff0877ac */ /* 0x000ea20008000a00 */
[----:B------:R-:W-:Y:S01]  /*8520*/  MOV R3, 0x0 ;  /* 0x0000000000037802 */ /* 0x000fe20000000f00 */
        /* <DEDUP_REMOVED lines=14> */
.L_x_142:
[----:B------:R-:W-:Y:S01]  /*8610*/  ISETP.NE.AND P0, PT, R60, RZ, PT ;  /* 0x000000ff3c00720c */ /* 0x000fe20003f05270 */
[----:B------:R-:W-:Y:S05]  /*8620*/  WARPSYNC.ALL ;  /* 0x0000000000007948 */ /* 0x000fea0003800000 */
[----:B------:R-:W-:Y:S01]  /*8630*/  R2UR UR4, R25 ;  /* 0x00000000190472ca */ /* 0x000fe200000e0000 */
[--C-:B----4-:R-:W-:Y:S01]  /*8640*/  HADD2.F32 R20, -RZ, R28.reuse.H0_H0 ;  /* 0x2000001cff147230 */ /* 0x110fe20000004100 */
[----:B------:R-:W-:Y:S01]  /*8650*/  IADD3 R53, PT, PT, R53, 0xf0, RZ ;  /* 0x000000f035357810 */ /* 0x000fe20007ffe0ff */
[----:B------:R-:W-:Y:S01]  /*8660*/  HADD2.F32 R21, -RZ, R28.H1_H1 ;  /* 0x3000001cff157230 */ /* 0x000fe20000004100 */
[----:B------:R-:W-:Y:S01]  /*8670*/  BSSY.RECONVERGENT B0, `(.L_x_143) ;  /* 0x0000054000007945 */ /* 0x000fe20003800200 */
[--C-:B------:R-:W-:Y:S01]  /*8680*/  HADD2.F32 R25, -RZ, R29.reuse.H0_H0 ;  /* 0x2000001dff197230 */ /* 0x100fe20000004100 */
[----:B------:R-:W-:Y:S01]  /*8690*/  LOP3.LUT R53, R53, 0xfefffff8, RZ, 0xc0, !PT ;  /* 0xfefffff835357812 */ /* 0x000fe200078ec0ff */
[----:B---3--:R-:W-:Y:S02]  /*86a0*/  HADD2.F32 R26, -RZ, R29.H1_H1 ;  /* 0x3000001dff1a7230 */ /* 0x008fe40000004100 */
[--C-:B------:R-:W-:Y:S02]  /*86b0*/  HADD2.F32 R28, -RZ, R30.reuse.H0_H0 ;  /* 0x2000001eff1c7230 */ /* 0x100fe40000004100 */
[----:B------:R-:W-:Y:S02]  /*86c0*/  HADD2.F32 R29, -RZ, R30.H1_H1 ;  /* 0x3000001eff1d7230 */ /* 0x000fe40000004100 */
[----:B-1----:R-:W1:Y:S01]  /*86d0*/  LDTM.x16 R4, tmem[UR4+0x30] ;  /* 0x00003004000479ee */ /* 0x002e620008240000 */
[----:B------:R-:W-:Y:S01]  /*86e0*/  NOP ;  /* 0x0000000000007918 */ /* 0x000fe20000000000 */
[----:B-1----:R1:W-:Y:S01]  /*86f0*/  SYNCS.ARRIVE.TRANS64.RED.A1T0 RZ, [R53+URZ], RZ ;  /* 0x000000ff35ff79a7 */ /* 0x0023e200081004ff */
[--C-:B------:R-:W-:Y:S02]  /*8700*/  HADD2.F32 R30, -RZ, R31.reuse.H0_H0 ;  /* 0x2000001fff1e7230 */ /* 0x100fe40000004100 */
[----:B------:R-:W-:Y:S02]  /*8710*/  HADD2.F32 R31, -RZ, R31.H1_H1 ;  /* 0x3000001fff1f7230 */ /* 0x000fe40000004100 */
        /* <DEDUP_REMOVED lines=8> */
[C---:B------:R-:W-:Y:S01]  /*87a0*/  FMUL R4, R24.reuse, R4 ;  /* 0x0000000418047220 */ /* 0x040fe20000400000 */
[C---:B------:R-:W-:Y:S01]  /*87b0*/  FMUL R5, R24.reuse, R5 ;  /* 0x0000000518057220 */ /* 0x040fe20000400000 */
[C---:B------:R-:W-:Y:S01]  /*87c0*/  FMUL R6, R24.reuse, R6 ;  /* 0x0000000618067220 */ /* 0x040fe20000400000 */
[C---:B------:R-:W-:Y:S01]  /*87d0*/  FMUL R7, R24.reuse, R7 ;  /* 0x0000000718077220 */ /* 0x040fe20000400000 */
[C---:B------:R-:W-:Y:S01]  /*87e0*/  FFMA R4, R27.reuse, R20, R4 ;  /* 0x000000141b047223 */ /* 0x040fe20000000004 */
        /* <DEDUP_REMOVED lines=15> */
[C---:B------:R-:W-:Y:S01]  /*88e0*/  FMUL R12, R24.reuse, R16 ;  /* 0x00000010180c7220 */ /* 0x040fe20000400000 */
[C---:B------:R-:W-:Y:S01]  /*88f0*/  FFMA R0, R27.reuse, R32, R0 ;  /* 0x000000201b007223 */ /* 0x040fe20000000000 */
[C---:B------:R-:W-:Y:S01]  /*8900*/  FMUL R13, R24.reuse, R17 ;  /* 0x00000011180d7220 */ /* 0x040fe20000400000 */
[----:B------:R-:W-:Y:S01]  /*8910*/  FFMA R2, R27, R33, R2 ;  /* 0x000000211b027223 */ /* 0x000fe20000000002 */
[----:B------:R-:W-:Y:S01]  /*8920*/  F2FP.F16.F32.PACK_AB R4, R5, R4 ;  /* 0x000000040504723e */ /* 0x000fe200000000ff */
[C---:B------:R-:W-:Y:S01]  /*8930*/  FMUL R14, R24.reuse, R18 ;  /* 0x00000012180e7220 */ /* 0x040fe20000400000 */
[----:B------:R-:W-:Y:S01]  /*8940*/  FFMA R3, R27, R34, R3 ;  /* 0x000000221b037223 */ /* 0x000fe20000000003 */
[----:B------:R-:W-:Y:S01]  /*8950*/  F2FP.F16.F32.PACK_AB R5, R7, R6 ;  /* 0x000000060705723e */ /* 0x000fe200000000ff */
[----:B------:R-:W-:Y:S01]  /*8960*/  FFMA R15, R27, R35, R15 ;  /* 0x000000231b0f7223 */ /* 0x000fe2000000000f */
[----:B------:R-:W-:Y:S01]  /*8970*/  FMUL R19, R24, R19 ;  /* 0x0000001318137220 */ /* 0x000fe20000400000 */
[----:B------:R-:W-:Y:S01]  /*8980*/  F2FP.F16.F32.PACK_AB R6, R9, R8 ;  /* 0x000000080906723e */ /* 0x000fe200000000ff */
[----:B------:R-:W-:Y:S01]  /*8990*/  FFMA R12, R27, R36, R12 ;  /* 0x000000241b0c7223 */ /* 0x000fe2000000000c */
[----:B------:R-:W-:Y:S01]  /*89a0*/  F2FP.F16.F32.PACK_AB R7, R11, R10 ;  /* 0x0000000a0b07723e */ /* 0x000fe200000000ff */
[C---:B------:R-:W-:Y:S01]  /*89b0*/  FFMA R13, R27.reuse, R37, R13 ;  /* 0x000000251b0d7223 */ /* 0x040fe2000000000d */
[C---:B------:R-:W-:Y:S01]  /*89c0*/  FFMA R14, R27.reuse, R38, R14 ;  /* 0x000000261b0e7223 */ /* 0x040fe2000000000e */
[----:B------:R-:W-:Y:S01]  /*89d0*/  FFMA R19, R27, R39, R19 ;  /* 0x000000271b137223 */ /* 0x000fe20000000013 */
[----:B------:R-:W-:Y:S01]  /*89e0*/  F2FP.F16.F32.PACK_AB R16, R2, R0 ;  /* 0x000000000210723e */ /* 0x000fe200000000ff */
[----:B------:R1:W-:Y:S01]  /*89f0*/  STS.128 [R56+UR43+0x3200], R4 ;  /* 0x0032000438007988 */ /* 0x0003e20008000c2b */
        /* <DEDUP_REMOVED lines=27> */
.L_x_144:
[----:B------:R-:W-:Y:S05]  /*8bb0*/  BSYNC.RECONVERGENT B0 ;  /* 0x0000000000007941 */ /* 0x000fea0003800200 */
.L_x_143:
[----:B------:R-:W-:Y:S01]  /*8bc0*/  BAR.SYNC.DEFER_BLOCKING 0x1, 0x80 ;  /* 0x0042000000007b1d */ /* 0x000fe20000010000 */
[----:B------:R-:W-:Y:S01]  /*8bd0*/  UISETP.NE.AND UP0, UPT, UR52, -0x4, UPT ;  /* 0xfffffffc3400788c */ /* 0x000fe2000bf05270 */
[----:B------:R-:W-:Y:S08]  /*8be0*/  IADD3 R22, PT, PT, R22, 0x1, RZ ;  /* 0x0000000116167810 */ /* 0x000ff00007ffe0ff */
[----:B------:R-:W-:Y:S05]  /*8bf0*/  BRA.U !UP0, `(.L_x_145) ;  /* 0x0000000108287547 */ /* 0x000fea000b800000 */
[----:B------:R-:W-:Y:S01]  /*8c00*/  ISETP.NE.AND P0, PT, R61, RZ, PT ;  /* 0x000000ff3d00720c */ /* 0x000fe20003f05270 */
[----:B------:R-:W-:Y:S01]  /*8c10*/  IMAD.U32 R2, RZ, RZ, UR46 ;  /* 0x0000002eff027e24 */ /* 0x000fe2000f8e00ff */
[----:B------:R-:W-:Y:S01]  /*8c20*/  UIADD3 UR4, UPT, UPT, UR46, 0x1, URZ ;  /* 0x000000012e047890 */ /* 0x000fe2000fffe0ff */
[----:B------:R-:W-:Y:S03]  /*8c30*/  IMAD.U32 R0, RZ, RZ, UR47 ;  /* 0x0000002fff007e24 */ /* 0x000fe6000f8e00ff */
[----:B------:R-:W-:Y:S04]  /*8c40*/  UISETP.NE.AND UP0, UPT, UR4, 0x4, UPT ;  /* 0x000000040400788c */ /* 0x000fe8000bf05270 */
[----:B------:R-:W-:Y:S03]  /*8c50*/  USEL UR46, UR4, URZ, UP0 ;  /* 0x000000ff042e7287 */ /* 0x000fe60008000000 */
[----:B------:R-:W-:Y:S05]  /*8c60*/  @P0 LEA R2, R2, UR43, 0x3 ;  /* 0x0000002b02020c11 */ /* 0x000fea000f8e18ff */
[----:B------:R-:W-:Y:S05]  /*8c70*/  @P0 VIADD R2, R2, 0x80 ;  /* 0x0000008002020836 */ /* 0x000fea0000000000 */
[----:B------:R-:W-:Y:S04]  /*8c80*/  @P0 PRMT R0, R0, 0x654, R2 ;  /* 0x0000065400000816 */ /* 0x000fe80000000002 */
[----:B------:R2:W-:Y:S03]  /*8c90*/  @P0 SYNCS.ARRIVE.TRANS64.RED.A1T0 RZ, [R0+URZ], RZ ;  /* 0x000000ff00ff09a7 */ /* 0x0005e600081004ff */
.L_x_145:
[----:B------:R-:W-:Y:S01]  /*8ca0*/  R2UR UR4, R50 ;  /* 0x00000000320472ca */ /* 0x000fe200000e0000 */
[----:B------:R-:W-:Y:S01]  /*8cb0*/  UISETP.NE.AND UP0, UPT, UR62, URZ, UPT ;  /* 0x000000ff3e00728c */ /* 0x000fe2000bf05270 */
[----:B------:R-:W-:Y:S01]  /*8cc0*/  ISETP.NE.AND P0, PT, R55, 0x2, PT ;  /* 0x000000023700780c */ /* 0x000fe20003f05270 */
[----:B------:R-:W-:Y:S01]  /*8cd0*/  UIADD3 UR24, UPT, UPT, UR37, UR63, URZ ;  /* 0x0000003f25187290 */ /* 0x000fe2000fffe0ff */
[----:B------:R-:W-:Y:S01]  /*8ce0*/  ISETP.NE.AND P1, PT, R22, 0x4, PT ;  /* 0x000000041600780c */ /* 0x000fe20003f25270 */
[----:B------:R-:W-:Y:S01]  /*8cf0*/  UIADD3 UR52, UPT, UPT, UR52, 0x4, URZ ;  /* 0x0000000434347890 */ /* 0x000fe2000fffe0ff */
[----:B------:R-:W-:Y:S01]  /*8d00*/  SEL R2, RZ, 0x1, P0 ;  /* 0x00000001ff027807 */ /* 0x000fe20000000000 */
[----:B------:R-:W-:Y:S01]  /*8d10*/  UMOV UR36, UR61 ;  /* 0x0000003d00247c82 */ /* 0x000fe20008000000 */
[----:B--2---:R-:W-:Y:S02]  /*8d20*/  SEL R0, RZ, 0x1, P1 ;  /* 0x00000001ff007807 */ /* 0x004fe40000800000 */
[----:B------:R-:W-:Y:S02]  /*8d30*/  LOP3.LUT R57, R57, R2, RZ, 0x3c, !PT ;  /* 0x0000000239397212 */ /* 0x000fe400078e3cff */
[----:B------:R-:W-:Y:S01]  /*8d40*/  LOP3.LUT R58, R58, R0, RZ, 0x3c, !PT ;  /* 0x000000003a3a7212 */ /* 0x000fe200078e3cff */
[----:B------:R-:W-:Y:S01]  /*8d50*/  UIADD3 UR20, UPT, UPT, UR38, UR4, URZ ;  /* 0x0000000426147290 */ /* 0x000fe2000fffe0ff */
[----:B------:R-:W-:Y:S02]  /*8d60*/  SEL R55, R55, RZ, P0 ;  /* 0x000000ff37377207 */ /* 0x000fe40000000000 */
[----:B------:R-:W-:Y:S01]  /*8d70*/  SEL R22, R22, RZ, P1 ;  /* 0x000000ff16167207 */ /* 0x000fe20000800000 */
[----:B------:R-:W-:Y:S08]  /*8d80*/  BRA.U UP0, `(.L_x_146) ;  /* 0xffffffcd005c7547 */ /* 0x000ff0000b83ffff */
[----:B------:R-:W-:-:S13]  /*8d90*/  R2UR UR4, R51 ;  /* 0x00000000330472ca */ /* 0x000fda00000e0000 */
[----:B------:R-:W-:-:S09]  /*8da0*/  UISETP.NE.AND UP0, UPT, UR4, URZ, UPT ;  /* 0x000000ff0400728c */ /* 0x000fd2000bf05270 */
[----:B------:R-:W-:Y:S05]  /*8db0*/  BRA.U !UP0, `(.L_x_147) ;  /* 0x0000000108487547 */ /* 0x000fea000b800000 */
[----:B------:R-:W2:Y:S02]  /*8dc0*/  LDCU.64 UR4, c[0x0][0x890] ;  /* 0x00011200ff0477ac */ /* 0x000ea40008000a00 */
[----:B--2---:R-:W-:-:S04]  /*8dd0*/  UISETP.NE.U32.AND UP0, UPT, UR4, URZ, UPT ;  /* 0x000000ff0400728c */ /* 0x004fc8000bf05070 */
[----:B------:R-:W-:-:S09]  /*8de0*/  UISETP.NE.AND.EX UP0, UPT, UR5, URZ, UPT, UP0 ;  /* 0x000000ff0500728c */ /* 0x000fd2000bf05300 */
[----:B------:R-:W-:Y:S05]  /*8df0*/  BRA.U UP0, `(.L_x_148) ;  /* 0x00000001000c7547 */ /* 0x000fea000b800000 */
[----:B------:R-:W-:-:S13]  /*8e00*/  FSETP.NEU.AND P0, PT, R27, RZ, PT ;  /* 0x000000ff1b00720b */ /* 0x000fda0003f0d000 */
[----:B------:R-:W-:Y:S05]  /*8e10*/  @!P0 EXIT ;  /* 0x000000000000894d */ /* 0x000fea0003800000 */
[----:B------:R-:W-:Y:S05]  /*8e20*/  BRA `(.L_x_147) ;  /* 0x00000000002c7947 */ /* 0x000fea0003800000 */
.L_x_148:
[----:B------:R-:W-:Y:S01]  /*8e30*/  ISETP.NE.AND P0, PT, R54, RZ, PT ;  /* 0x000000ff3600720c */ /* 0x000fe20003f05270 */
[----:B------:R-:W-:-:S12]  /*8e40*/  BSSY.RECONVERGENT B0, `(.L_x_147) ;  /* 0x0000009000007945 */ /* 0x000fd80003800200 */
[----:B------:R-:W-:Y:S05]  /*8e50*/  @P0 BRA `(.L_x_149) ;  /* 0x0000000000140947 */ /* 0x000fea0003800000 */
[----:B------:R-:W2:Y:S02]  /*8e60*/  LDCU.64 UR4, c[0x0][0x888] ;  /* 0x00011100ff0477ac */ /* 0x000ea40008000a00 */
[----:B--2---:R-:W-:-:S04]  /*8e70*/  ISETP.NE.U32.AND P0, PT, RZ, UR4, PT ;  /* 0x00000004ff007c0c */ /* 0x004fc8000bf05070 */
[----:B------:R-:W-:-:S13]  /*8e80*/  ISETP.NE.AND.EX P0, PT, RZ, UR5, PT, P0 ;  /* 0x00000005ff007c0c */ /* 0x000fda000bf05300 */
[----:B------:R-:W-:Y:S05]  /*8e90*/  @!P0 EXIT ;  /* 0x000000000000894d */ /* 0x000fea0003800000 */
[----:B------:R-:W-:Y:S05]  /*8ea0*/  BRA `(.L_x_150) ;  /* 0x0000000000087947 */ /* 0x000fea0003800000 */
.L_x_149:
[----:B------:R-:W-:-:S13]  /*8eb0*/  FSETP.NEU.AND P0, PT, R27, RZ, PT ;  /* 0x000000ff1b00720b */ /* 0x000fda0003f0d000 */
[----:B------:R-:W-:Y:S05]  /*8ec0*/  @!P0 EXIT ;  /* 0x000000000000894d */ /* 0x000fea0003800000 */
.L_x_150:
[----:B------:R-:W-:Y:S05]  /*8ed0*/  BSYNC.RECONVERGENT B0 ;  /* 0x0000000000007941 */ /* 0x000fea0003800200 */
.L_x_147:
[----:B------:R-:W-:Y:S01]  /*8ee0*/  ULEA UR4, UR46, UR43, 0x3 ;  /* 0x0000002b2e047291 */ /* 0x000fe2000f8e18ff */
[----:B------:R-:W-:-:S04]  /*8ef0*/  DEPBAR.LE SB0, 0x0 ;  /* 0x000080000000791a */ /* 0x000fc80000000000 */
[----:B------:R-:W-:-:S04]  /*8f00*/  UIADD3 UR4, UPT, UPT, UR4, 0x80, URZ ;  /* 0x0000008004047890 */ /* 0x000fc8000fffe0ff */
[----:B------:R-:W-:-:S09]  /*8f10*/  UPRMT UR4, UR47, 0x654, UR4 ;  /* 0x000006542f047896 */ /* 0x000fd20008000004 */
[----:B------:R-:W-:Y:S01]  /*8f20*/  SYNCS.ARRIVE.TRANS64.RED.A1T0 RZ, [UR4], RZ ;  /* 0x000000ffffff79a7 */ /* 0x000fe20008100404 */
[----:B------:R-:W-:Y:S05]  /*8f30*/  EXIT ;  /* 0x000000000000794d */ /* 0x000fea0003800000 */
.L_x_24:
[----:B--2---:R2:W3:Y:S02]  /*8f40*/  SYNCS.PHASECHK.TRANS64.TRYWAIT P0, [R0+URZ+0x120], R2 ;  /* 0x00012002000075a7 */ /* 0x0044e400080011ff */
[----:B---3--:R-:W-:Y:S05]  /*8f50*/  @!P0 NANOSLEEP.SYNCS 0x989680 ;  /* 0x009896800000895d */ /* 0x008fea0003900000 */
[----:B------:R-:W3:Y:S02]  /*8f60*/  @!P0 SYNCS.PHASECHK.TRANS64 P0, [R0+URZ+0x120], R2 ;  /* 0x00012002000085a7 */ /* 0x000ee400080010ff */
[----:B---3--:R-:W-:Y:S05]  /*8f70*/  @!P0 BRA `(.L_x_24) ;  /* 0xfffffffc00f08947 */ /* 0x008fea000383ffff */
[----:B------:R-:W-:Y:S05]  /*8f80*/  BRA `(.L_x_151) ;  /* 0xffffff8800b47947 */ /* 0x000fea000383ffff */
.L_x_27:
[----:B-1----:R-:W-:-:S07]  /*8f90*/  MOV R0, UR33 ;  /* 0x0000002100007c02 */ /* 0x002fce0008000f00 */
.L_x_152:
[----:B-1----:R1:W2:Y:S02]  /*8fa0*/  SYNCS.PHASECHK.TRANS64.TRYWAIT P0, [R0+URZ+0x30], R3 ;  /* 0x00003003000075a7 */ /* 0x0022a400080011ff */
[----:B--2---:R-:W-:Y:S05]  /*8fb0*/  @!P0 NANOSLEEP.SYNCS 0x989680 ;  /* 0x009896800000895d */ /* 0x004fea0003900000 */
[----:B------:R-:W2:Y:S02]  /*8fc0*/  @!P0 SYNCS.PHASECHK.TRANS64 P0, [R0+URZ+0x30], R3 ;  /* 0x00003003000085a7 */ /* 0x000ea400080010ff */
[----:B--2---:R-:W-:Y:S05]  /*8fd0*/  @!P0 BRA `(.L_x_152) ;  /* 0xfffffffc00f08947 */ /* 0x004fea000383ffff */
[----:B------:R-:W-:Y:S05]  /*8fe0*/  BRA `(.L_x_26) ;  /* 0xffffff8c000c7947 */ /* 0x000fea000383ffff */
.L_x_34:
[----:B-1----:R-:W-:-:S07]  /*8ff0*/  MOV R0, UR17 ;  /* 0x0000001100007c02 */ /* 0x002fce0008000f00 */
.L_x_153:
[----:B-1----:R1:W2:Y:S02]  /*9000*/  SYNCS.PHASECHK.TRANS64.TRYWAIT P0, [R0+URZ+0x30], R3 ;  /* 0x00003003000075a7 */ /* 0x0022a400080011ff */
[----:B--2---:R-:W-:Y:S05]  /*9010*/  @!P0 NANOSLEEP.SYNCS 0x989680 ;  /* 0x009896800000895d */ /* 0x004fea0003900000 */
[----:B------:R-:W2:Y:S02]  /*9020*/  @!P0 SYNCS.PHASECHK.TRANS64 P0, [R0+URZ+0x30], R3 ;  /* 0x00003003000085a7 */ /* 0x000ea400080010ff */
[----:B--2---:R-:W-:Y:S05]  /*9030*/  @!P0 BRA `(.L_x_153) ;  /* 0xfffffffc00f08947 */ /* 0x004fea000383ffff */
[----:B------:R-:W-:Y:S05]  /*9040*/  BRA `(.L_x_33) ;  /* 0xffffff8c00cc7947 */ /* 0x000fea000383ffff */
.L_x_39:
[----:B-1----:R1:W2:Y:S02]  /*9050*/  SYNCS.PHASECHK.TRANS64.TRYWAIT P0, [R3+URZ+0xb0], R0 ;  /* 0x0000b000030075a7 */ /* 0x0022a400080011ff */
[----:B--2---:R-:W-:Y:S05]  /*9060*/  @!P0 NANOSLEEP.SYNCS 0x989680 ;  /* 0x009896800000895d */ /* 0x004fea0003900000 */
[----:B------:R-:W2:Y:S02]  /*9070*/  @!P0 SYNCS.PHASECHK.TRANS64 P0, [R3+URZ+0xb0], R0 ;  /* 0x0000b000030085a7 */ /* 0x000ea400080010ff */
[----:B--2---:R-:W-:Y:S05]  /*9080*/  @!P0 BRA `(.L_x_39) ;  /* 0xfffffffc00f08947 */ /* 0x004fea000383ffff */
[----:B------:R-:W-:Y:S05]  /*9090*/  BRA `(.L_x_154) ;  /* 0xffffff9000747947 */ /* 0x000fea000383ffff */
.L_x_43:
[----:B------:R-:W-:-:S07]  /*90a0*/  MOV R0, UR4 ;  /* 0x0000000400007c02 */ /* 0x000fce0008000f00 */
.L_x_155:
[----:B-1----:R1:W2:Y:S02]  /*90b0*/  SYNCS.PHASECHK.TRANS64.TRYWAIT P0, [R0+URZ], R2 ;  /* 0x00000002000075a7 */ /* 0x0022a400080011ff */
[----:B--2---:R-:W-:Y:S05]  /*90c0*/  @!P0 NANOSLEEP.SYNCS 0x989680 ;  /* 0x009896800000895d */ /* 0x004fea0003900000 */
[----:B------:R-:W2:Y:S02]  /*90d0*/  @!P0 SYNCS.PHASECHK.TRANS64 P0, [R0+URZ], R2 ;  /* 0x00000002000085a7 */ /* 0x000ea400080010ff */
[----:B--2---:R-:W-:Y:S05]  /*90e0*/  @!P0 BRA `(.L_x_155) ;  /* 0xfffffffc00f08947 */ /* 0x004fea000383ffff */
[----:B------:R-:W-:Y:S05]  /*90f0*/  BRA `(.L_x_156) ;  /* 0xffffff98001c7947 */ /* 0x000fea000383ffff */
.L_x_44:
[----:B------:R-:W-:-:S07]  /*9100*/  MOV R0, UR5 ;  /* 0x0000000500007c02 */ /* 0x000fce0008000f00 */
.L_x_157:
[----:B-1----:R1:W2:Y:S02]  /*9110*/  SYNCS.PHASECHK.TRANS64.TRYWAIT P0, [R0+URZ], R3 ;  /* 0x00000003000075a7 */ /* 0x0022a400080011ff */
[----:B--2---:R-:W-:Y:S05]  /*9120*/  @!P0 NANOSLEEP.SYNCS 0x989680 ;  /* 0x009896800000895d */ /* 0x004fea0003900000 */
[----:B------:R-:W2:Y:S02]  /*9130*/  @!P0 SYNCS.PHASECHK.TRANS64 P0, [R0+URZ], R3 ;  /* 0x00000003000085a7 */ /* 0x000ea400080010ff */
[----:B--2---:R-:W-:Y:S05]  /*9140*/  @!P0 BRA `(.L_x_157) ;  /* 0xfffffffc00f08947 */ /* 0x004fea000383ffff */
[----:B------:R-:W-:Y:S05]  /*9150*/  BRA `(.L_x_158) ;  /* 0xffffff9800287947 */ /* 0x000fea000383ffff */
.L_x_45:
[----:B------:R-:W-:-:S07]  /*9160*/  MOV R0, UR5 ;  /* 0x0000000500007c02 */ /* 0x000fce0008000f00 */
.L_x_159:
[----:B-1----:R1:W2:Y:S02]  /*9170*/  SYNCS.PHASECHK.TRANS64.TRYWAIT P0, [R0+URZ], R3 ;  /* 0x00000003000075a7 */ /* 0x0022a400080011ff */
[----:B--2---:R-:W-:Y:S05]  /*9180*/  @!P0 NANOSLEEP.SYNCS 0x989680 ;  /* 0x009896800000895d */ /* 0x004fea0003900000 */
[----:B------:R-:W2:Y:S02]  /*9190*/  @!P0 SYNCS.PHASECHK.TRANS64 P0, [R0+URZ], R3 ;  /* 0x00000003000085a7 */ /* 0x000ea400080010ff */
[----:B--2---:R-:W-:Y:S05]  /*91a0*/  @!P0 BRA `(.L_x_159) ;  /* 0xfffffffc00f08947 */ /* 0x004fea000383ffff */
[----:B------:R-:W-:Y:S05]  /*91b0*/  BRA `(.L_x_160) ;  /* 0xffffff9800347947 */ /* 0x000fea000383ffff */
.L_x_46:
[----:B------:R-:W-:-:S07]  /*91c0*/  MOV R0, UR5 ;  /* 0x0000000500007c02 */ /* 0x000fce0008000f00 */
.L_x_161:
[----:B-1----:R1:W2:Y:S02]  /*91d0*/  SYNCS.PHASECHK.TRANS64.TRYWAIT P0, [R0+URZ], R3 ;  /* 0x00000003000075a7 */ /* 0x0022a400080011ff */
[----:B--2---:R-:W-:Y:S05]  /*91e0*/  @!P0 NANOSLEEP.SYNCS 0x989680 ;  /* 0x009896800000895d */ /* 0x004fea0003900000 */
[----:B------:R-:W2:Y:S02]  /*91f0*/  @!P0 SYNCS.PHASECHK.TRANS64 P0, [R0+URZ], R3 ;  /* 0x00000003000085a7 */ /* 0x000ea400080010ff */
[----:B--2---:R-:W-:Y:S05]  /*9200*/  @!P0 BRA `(.L_x_161) ;  /* 0xfffffffc00f08947 */ /* 0x004fea000383ffff */
[----:B------:R-:W-:Y:S05]  /*9210*/  BRA `(.L_x_162) ;  /* 0xffffff9800407947 */ /* 0x000fea000383ffff */
.L_x_47:
[----:B------:R-:W-:-:S07]  /*9220*/  MOV R0, UR5 ;  /* 0x0000000500007c02 */ /* 0x000fce0008000f00 */
.L_x_163:
[----:B-1----:R1:W2:Y:S02]  /*9230*/  SYNCS.PHASECHK.TRANS64.TRYWAIT P0, [R0+URZ], R3 ;  /* 0x00000003000075a7 */ /* 0x0022a400080011ff */
[----:B--2---:R-:W-:Y:S05]  /*9240*/  @!P0 NANOSLEEP.SYNCS 0x989680 ;  /* 0x009896800000895d */ /* 0x004fea0003900000 */
[----:B------:R-:W2:Y:S02]  /*9250*/  @!P0 SYNCS.PHASECHK.TRANS64 P0, [R0+URZ], R3 ;  /* 0x00000003000085a7 */ /* 0x000ea400080010ff */
[----:B--2---:R-:W-:Y:S05]  /*9260*/  @!P0 BRA `(.L_x_163) ;  /* 0xfffffffc00f08947 */ /* 0x004fea000383ffff */
[----:B------:R-:W-:Y:S05]  /*9270*/  BRA `(.L_x_164) ;  /* 0xffffff98004c7947 */ /* 0x000fea000383ffff */
.L_x_50:
[----:B-1----:R1:W2:Y:S02]  /*9280*/  SYNCS.PHASECHK.TRANS64.TRYWAIT P0, [R2+URZ+0x110], R4 ;  /* 0x00011004020075a7 */ /* 0x0022a400080011ff */
[----:B--2---:R-:W-:Y:S05]  /*9290*/  @!P0 NANOSLEEP.SYNCS 0x989680 ;  /* 0x009896800000895d */ /* 0x004fea0003900000 */
[----:B------:R-:W2:Y:S02]  /*92a0*/  @!P0 SYNCS.PHASECHK.TRANS64 P0, [R2+URZ+0x110], R4 ;  /* 0x00011004020085a7 */ /* 0x000ea400080010ff */
[----:B--2---:R-:W-:Y:S05]  /*92b0*/  @!P0 BRA `(.L_x_50) ;  /* 0xfffffffc00f08947 */ /* 0x004fea000383ffff */
[----:B------:R-:W-:Y:S05]  /*92c0*/  BRA `(.L_x_165) ;  /* 0xffffff9800a87947 */ /* 0x000fea000383ffff */
.L_x_51:
[----:B------:R-:W-:-:S07]  /*92d0*/  MOV R2, UR4 ;  /* 0x0000000400027c02 */ /* 0x000fce0008000f00 */
.L_x_166:
[----:B-1----:R1:W2:Y:S02]  /*92e0*/  SYNCS.PHASECHK.TRANS64.TRYWAIT P0, [R2+URZ+0xc0], R5 ;  /* 0x0000c005020075a7 */ /* 0x0022a400080011ff */
[----:B--2---:R-:W-:Y:S05]  /*92f0*/  @!P0 NANOSLEEP.SYNCS 0x989680 ;  /* 0x009896800000895d */ /* 0x004fea0003900000 */
[----:B------:R-:W2:Y:S02]  /*9300*/  @!P0 SYNCS.PHASECHK.TRANS64 P0, [R2+URZ+0xc0], R5 ;  /* 0x0000c005020085a7 */ /* 0x000ea400080010ff */
[----:B--2---:R-:W-:Y:S05]  /*9310*/  @!P0 BRA `(.L_x_166) ;  /* 0xfffffffc00f08947 */ /* 0x004fea000383ffff */
[----:B------:R-:W-:Y:S05]  /*9320*/  BRA `(.L_x_167) ;  /* 0xffffff9800b87947 */ /* 0x000fea000383ffff */
.L_x_52:
[----:B-1----:R1:W2:Y:S02]  /*9330*/  SYNCS.PHASECHK.TRANS64.TRYWAIT P1, [R2+URZ+0xb0], R4 ;  /* 0x0000b004020075a7 */ /* 0x0022a400080211ff */
[----:B--2---:R-:W-:Y:S05]  /*9340*/  @!P1 NANOSLEEP.SYNCS 0x989680 ;  /* 0x009896800000995d */ /* 0x004fea0003900000 */
[----:B------:R-:W2:Y:S02]  /*9350*/  @!P1 SYNCS.PHASECHK.TRANS64 P1, [R2+URZ+0xb0], R4 ;  /* 0x0000b004020095a7 */ /* 0x000ea400080210ff */
[----:B--2---:R-:W-:Y:S05]  /*9360*/  @!P1 BRA `(.L_x_52) ;  /* 0xfffffffc00f09947 */ /* 0x004fea000383ffff */
[----:B------:R-:W-:Y:S05]  /*9370*/  BRA `(.L_x_168) ;  /* 0xffffff9800e87947 */ /* 0x000fea000383ffff */
.L_x_55:
[----:B------:R-:W-:-:S07]  /*9380*/  MOV R0, UR4 ;  /* 0x0000000400007c02 */ /* 0x000fce0008000f00 */
.L_x_169:
[----:B-1----:R1:W2:Y:S02]  /*9390*/  SYNCS.PHASECHK.TRANS64.TRYWAIT P0, [R0+URZ+0xc0], R2 ;  /* 0x0000c002000075a7 */ /* 0x0022a400080011ff */
[----:B--2---:R-:W-:Y:S05]  /*93a0*/  @!P0 NANOSLEEP.SYNCS 0x989680 ;  /* 0x009896800000895d */ /* 0x004fea0003900000 */
[----:B------:R-:W2:Y:S02]  /*93b0*/  @!P0 SYNCS.PHASECHK.TRANS64 P0, [R0+URZ+0xc0], R2 ;  /* 0x0000c002000085a7 */ /* 0x000ea400080010ff */
[----:B--2---:R-:W-:Y:S05]  /*93c0*/  @!P0 BRA `(.L_x_169) ;  /* 0xfffffffc00f08947 */ /* 0x004fea000383ffff */
[----:B------:R-:W-:Y:S05]  /*93d0*/  BRA `(.L_x_54) ;  /* 0xffffff9c003c7947 */ /* 0x000fea000383ffff */
.L_x_64:
[----:B-1----:R-:W-:-:S04]  /*93e0*/  MOV R5, UR5 ;  /* 0x0000000500057c02 */ /* 0x002fc80008000f00 */
[----:B------:R1:W2:Y:S03]  /*93f0*/  SYNCS.PHASECHK.TRANS64.TRYWAIT P0, [R5+URZ+0x8], R6 ;  /* 0x00000806050075a7 */ /* 0x0002a600080011ff */
[----:B--2---:R-:W-:Y:S05]  /*9400*/  @!P0 NANOSLEEP.SYNCS 0x989680 ;  /* 0x009896800000895d */ /* 0x004fea0003900000 */
[----:B------:R-:W2:Y:S02]  /*9410*/  @!P0 SYNCS.PHASECHK.TRANS64 P0, [R5+URZ+0x8], R6 ;  /* 0x00000806050085a7 */ /* 0x000ea400080010ff */
[----:B--2---:R-:W-:Y:S05]  /*9420*/  @!P0 BRA `(.L_x_64) ;  /* 0xfffffffc00ec8947 */ /* 0x004fea000383ffff */
[----:B------:R-:W-:Y:S05]  /*9430*/  BRA `(.L_x_63) ;  /* 0xffffff9c00f07947 */ /* 0x000fea000383ffff */
.L_x_66:
[----:B------:R-:W-:Y:S01]  /*9440*/  BSSY B0, `(.L_x_170) ;  /* 0x0000006000007945 */ /* 0x000fe20003800000 */
[----:B------:R-:W-:-:S07]  /*9450*/  MOV R15, 0xffffffff ;  /* 0xffffffff000f7802 */ /* 0x000fce0000000f00 */
[----:B-1---5:R-:W-:Y:S05]  /*9460*/  WARPSYNC.COLLECTIVE R15, `(.L_x_171) ;  /* 0x000000000f0c7348 */ /* 0x022fea0003c00000 */
[----:B------:R-:W-:Y:S02]  /*9470*/  ELECT P6, UR79, PT ;  /* 0x00000000004f782f */ /* 0x000fe400038c0000 */
[----:B------:R-:W-:Y:S01]  /*9480*/  MOV R14, UR79 ;  /* 0x0000004f000e7c02 */ /* 0x000fe20008000f00 */
[----:B-1---5:R-:W-:Y:S10]  /*9490*/  ENDCOLLECTIVE ;  /* 0x000000000000791b */ /* 0x022ff40003800000 */
.L_x_171:
[----:B------:R-:W-:Y:S05]  /*94a0*/  BSYNC B0 ;  /* 0x0000000000007941 */ /* 0x000fea0003800000 */
.L_x_170:
[----:B------:R-:W-:Y:S05]  /*94b0*/  BRA `(.L_x_172) ;  /* 0xffffffa000207947 */ /* 0x000fea000383ffff */
.L_x_68:
[----:B-1----:R-:W-:-:S04]  /*94c0*/  MOV R0, UR5 ;  /* 0x0000000500007c02 */ /* 0x002fc80008000f00 */
[----:B------:R1:W2:Y:S03]  /*94d0*/  SYNCS.PHASECHK.TRANS64.TRYWAIT P0, [R0+URZ+0x8], R4 ;  /* 0x00000804000075a7 */ /* 0x0002a600080011ff */
[----:B--2---:R-:W-:Y:S05]  /*94e0*/  @!P0 NANOSLEEP.SYNCS 0x989680 ;  /* 0x009896800000895d */ /* 0x004fea0003900000 */
[----:B------:R-:W2:Y:S02]  /*94f0*/  @!P0 SYNCS.PHASECHK.TRANS64 P0, [R0+URZ+0x8], R4 ;  /* 0x00000804000085a7 */ /* 0x000ea400080010ff */
[----:B--2---:R-:W-:Y:S05]  /*9500*/  @!P0 BRA `(.L_x_68) ;  /* 0xfffffffc00ec8947 */ /* 0x004fea000383ffff */
[----:B------:R-:W-:Y:S05]  /*9510*/  BRA `(.L_x_67) ;  /* 0xffffffa000247947 */ /* 0x000fea000383ffff */
.L_x_69:
[----:B-1----:R1:W2:Y:S02]  /*9520*/  SYNCS.PHASECHK.TRANS64.TRYWAIT P0, [R0+URZ+0xb0], R4 ;  /* 0x0000b004000075a7 */ /* 0x0022a400080011ff */
[----:B--2---:R-:W-:Y:S05]  /*9530*/  @!P0 NANOSLEEP.SYNCS 0x989680 ;  /* 0x009896800000895d */ /* 0x004fea0003900000 */
[----:B------:R-:W2:Y:S02]  /*9540*/  @!P0 SYNCS.PHASECHK.TRANS64 P0, [R0+URZ+0xb0], R4 ;  /* 0x0000b004000085a7 */ /* 0x000ea400080010ff */
[----:B--2---:R-:W-:Y:S05]  /*9550*/  @!P0 BRA `(.L_x_69) ;  /* 0xfffffffc00f08947 */ /* 0x004fea000383ffff */
[----:B------:R-:W-:Y:S05]  /*9560*/  BRA `(.L_x_173) ;  /* 0xffffffa400107947 */ /* 0x000fea000383ffff */
.L_x_71:
[----:B------:R-:W-:-:S07]  /*9570*/  MOV R0, UR31 ;  /* 0x0000001f00007c02 */ /* 0x000fce0008000f00 */
.L_x_174:
[----:B-1----:R1:W2:Y:S02]  /*9580*/  SYNCS.PHASECHK.TRANS64.TRYWAIT P0, [R0+URZ+0xf0], R4 ;  /* 0x0000f004000075a7 */ /* 0x0022a400080011ff */
[----:B--2---:R-:W-:Y:S05]  /*9590*/  @!P0 NANOSLEEP.SYNCS 0x989680 ;  /* 0x009896800000895d */ /* 0x004fea0003900000 */
[----:B------:R-:W2:Y:S02]  /*95a0*/  @!P0 SYNCS.PHASECHK.TRANS64 P0, [R0+URZ+0xf0], R4 ;  /* 0x0000f004000085a7 */ /* 0x000ea400080010ff */
[----:B--2---:R-:W-:Y:S05]  /*95b0*/  @!P0 BRA `(.L_x_174) ;  /* 0xfffffffc00f08947 */ /* 0x004fea000383ffff */
[----:B------:R-:W-:Y:S05]  /*95c0*/  BRA `(.L_x_175) ;  /* 0xffffffa4005c7947 */ /* 0x000fea000383ffff */
.L_x_74:
[----:B------:R-:W-:Y:S07]  /*95d0*/  MOV R0, UR5 ;  /* 0x0000000500007c02 */ /* 0x000fee0008000f00 */
.L_x_176:
[----:B-1----:R1:W2:Y:S02]  /*95e0*/  SYNCS.PHASECHK.TRANS64.TRYWAIT P0, [R0+URZ], R4 ;  /* 0x00000004000075a7 */ /* 0x0022a400080011ff */
[----:B--2---:R-:W-:Y:S05]  /*95f0*/  @!P0 NANOSLEEP.SYNCS 0x989680 ;  /* 0x009896800000895d */ /* 0x004fea0003900000 */
[----:B------:R-:W2:Y:S02]  /*9600*/  @!P0 SYNCS.PHASECHK.TRANS64 P0, [R0+URZ], R4 ;  /* 0x00000004000085a7 */ /* 0x000ea400080010ff */
[----:B--2---:R-:W-:Y:S05]  /*9610*/  @!P0 BRA `(.L_x_176) ;  /* 0xfffffffc00f08947 */ /* 0x004fea000383ffff */
[----:B------:R-:W-:Y:S05]  /*9620*/  BRA `(.L_x_73) ;  /* 0xffffffa400707947 */ /* 0x000fea000383ffff */
.L_x_78:
[----:B-1----:R-:W-:-:S07]  /*9630*/  MOV R0, UR4 ;  /* 0x0000000400007c02 */ /* 0x002fce0008000f00 */
.L_x_177:
[----:B-1----:R1:W2:Y:S02]  /*9640*/  SYNCS.PHASECHK.TRANS64.TRYWAIT P0, [R0+URZ], R2 ;  /* 0x00000002000075a7 */ /* 0x0022a400080011ff */
[----:B--2---:R-:W-:Y:S05]  /*9650*/  @!P0 NANOSLEEP.SYNCS 0x989680 ;  /* 0x009896800000895d */ /* 0x004fea0003900000 */
[----:B------:R-:W2:Y:S02]  /*9660*/  @!P0 SYNCS.PHASECHK.TRANS64 P0, [R0+URZ], R2 ;  /* 0x00000002000085a7 */ /* 0x000ea400080010ff */
[----:B--2---:R-:W-:Y:S05]  /*9670*/  @!P0 BRA `(.L_x_177) ;  /* 0xfffffffc00f08947 */ /* 0x004fea000383ffff */
[----:B------:R-:W-:Y:S05]  /*9680*/  BRA `(.L_x_178) ;  /* 0xffffffa800647947 */ /* 0x000fea000383ffff */
.L_x_79:
[----:B------:R-:W-:-:S07]  /*9690*/  MOV R0, UR5 ;  /* 0x0000000500007c02 */ /* 0x000fce0008000f00 */
.L_x_179:
[----:B-1----:R1:W2:Y:S02]  /*96a0*/  SYNCS.PHASECHK.TRANS64.TRYWAIT P0, [R0+URZ], R3 ;  /* 0x00000003000075a7 */ /* 0x0022a400080011ff */
[----:B--2---:R-:W-:Y:S05]  /*96b0*/  @!P0 NANOSLEEP.SYNCS 0x989680 ;  /* 0x009896800000895d */ /* 0x004fea0003900000 */
[----:B------:R-:W2:Y:S02]  /*96c0*/  @!P0 SYNCS.PHASECHK.TRANS64 P0, [R0+URZ], R3 ;  /* 0x00000003000085a7 */ /* 0x000ea400080010ff */
[----:B--2---:R-:W-:Y:S05]  /*96d0*/  @!P0 BRA `(.L_x_179) ;  /* 0xfffffffc00f08947 */ /* 0x004fea000383ffff */
[----:B------:R-:W-:Y:S05]  /*96e0*/  BRA `(.L_x_180) ;  /* 0xffffffa800707947 */ /* 0x000fea000383ffff */
.L_x_80:
[----:B------:R-:W-:-:S07]  /*96f0*/  MOV R0, UR5 ;  /* 0x0000000500007c02 */ /* 0x000fce0008000f00 */
.L_x_181:
[----:B-1----:R1:W2:Y:S02]  /*9700*/  SYNCS.PHASECHK.TRANS64.TRYWAIT P0, [R0+URZ], R3 ;  /* 0x00000003000075a7 */ /* 0x0022a400080011ff */
[----:B--2---:R-:W-:Y:S05]  /*9710*/  @!P0 NANOSLEEP.SYNCS 0x989680 ;  /* 0x009896800000895d */ /* 0x004fea0003900000 */
[----:B------:R-:W2:Y:S02]  /*9720*/  @!P0 SYNCS.PHASECHK.TRANS64 P0, [R0+URZ], R3 ;  /* 0x00000003000085a7 */ /* 0x000ea400080010ff */
[----:B--2---:R-:W-:Y:S05]  /*9730*/  @!P0 BRA `(.L_x_181) ;  /* 0xfffffffc00f08947 */ /* 0x004fea000383ffff */
[----:B------:R-:W-:Y:S05]  /*9740*/  BRA `(.L_x_182) ;  /* 0xffffffa8007c7947 */ /* 0x000fea000383ffff */
.L_x_83:
[----:B------:R-:W-:-:S07]  /*9750*/  MOV R0, UR26 ;  /* 0x0000001a00007c02 */ /* 0x000fce0008000f00 */
.L_x_183:
[----:B-1----:R1:W2:Y:S02]  /*9760*/  SYNCS.PHASECHK.TRANS64.TRYWAIT P1, [R0+URZ+0x130], R2 ;  /* 0x00013002000075a7 */ /* 0x0022a400080211ff */
[----:B--2---:R-:W-:Y:S05]  /*9770*/  @!P1 NANOSLEEP.SYNCS 0x989680 ;  /* 0x009896800000995d */ /* 0x004fea0003900000 */
[----:B------:R-:W2:Y:S02]  /*9780*/  @!P1 SYNCS.PHASECHK.TRANS64 P1, [R0+URZ+0x130], R2 ;  /* 0x00013002000095a7 */ /* 0x000ea400080210ff */
[----:B--2---:R-:W-:Y:S05]  /*9790*/  @!P1 BRA `(.L_x_183) ;  /* 0xfffffffc00f09947 */ /* 0x004fea000383ffff */
[----:B------:R-:W-:Y:S05]  /*97a0*/  BRA `(.L_x_184) ;  /* 0xffffffa800c87947 */ /* 0x000fea000383ffff */
.L_x_88:
[----:B--2---:R2:W3:Y:S02]  /*97b0*/  SYNCS.PHASECHK.TRANS64.TRYWAIT P0, [R12+URZ+0xb0], R0 ;  /* 0x0000b0000c0075a7 */ /* 0x0044e400080011ff */
[----:B---3--:R-:W-:Y:S05]  /*97c0*/  @!P0 NANOSLEEP.SYNCS 0x989680 ;  /* 0x009896800000895d */ /* 0x008fea0003900000 */
[----:B------:R-:W3:Y:S02]  /*97d0*/  @!P0 SYNCS.PHASECHK.TRANS64 P0, [R12+URZ+0xb0], R0 ;  /* 0x0000b0000c0085a7 */ /* 0x000ee400080010ff */
[----:B---3--:R-:W-:Y:S05]  /*97e0*/  @!P0 BRA `(.L_x_88) ;  /* 0xfffffffc00f08947 */ /* 0x008fea000383ffff */
[----:B------:R-:W-:Y:S05]  /*97f0*/  BRA `(.L_x_185) ;  /* 0xffffffac00f07947 */ /* 0x000fea000383ffff */
.L_x_91:
[----:B-1----:R-:W-:Y:S07]  /*9800*/  MOV R0, UR21 ;  /* 0x0000001500007c02 */ /* 0x002fee0008000f00 */
.L_x_186:
[----:B-1----:R1:W2:Y:S02]  /*9810*/  SYNCS.PHASECHK.TRANS64.TRYWAIT P2, [R0+URZ+0xa8], R6 ;  /* 0x0000a806000075a7 */ /* 0x0022a400080411ff */
[----:B--2---:R-:W-:Y:S05]  /*9820*/  @!P2 NANOSLEEP.SYNCS 0x989680 ;  /* 0x009896800000a95d */ /* 0x004fea0003900000 */
[----:B------:R-:W2:Y:S02]  /*9830*/  @!P2 SYNCS.PHASECHK.TRANS64 P2, [R0+URZ+0xa8], R6 ;  /* 0x0000a8060000a5a7 */ /* 0x000ea400080410ff */
[----:B--2---:R-:W-:Y:S05]  /*9840*/  @!P2 BRA `(.L_x_186) ;  /* 0xfffffffc00f0a947 */ /* 0x004fea000383ffff */
[----:B------:R-:W-:Y:S05]  /*9850*/  BRA `(.L_x_90) ;  /* 0xffffffb400587947 */ /* 0x000fea000383ffff */
.L_x_94:
[----:B------:R-:W-:Y:S07]  /*9860*/  MOV R0, UR21 ;  /* 0x0000001500007c02 */ /* 0x000fee0008000f00 */
.L_x_187:
[----:B-1----:R1:W2:Y:S02]  /*9870*/  SYNCS.PHASECHK.TRANS64.TRYWAIT P0, [R0+URZ+0x80], R9 ;  /* 0x00008009000075a7 */ /* 0x0022a400080011ff */
[----:B--2---:R-:W-:Y:S05]  /*9880*/  @!P0 NANOSLEEP.SYNCS 0x989680 ;  /* 0x009896800000895d */ /* 0x004fea0003900000 */
[----:B------:R-:W2:Y:S02]  /*9890*/  @!P0 SYNCS.PHASECHK.TRANS64 P0, [R0+URZ+0x80], R9 ;  /* 0x00008009000085a7 */ /* 0x000ea400080010ff */
[----:B--2---:R-:W-:Y:S05]  /*98a0*/  @!P0 BRA `(.L_x_187) ;  /* 0xfffffffc00f08947 */ /* 0x004fea000383ffff */
[----:B------:R-:W-:Y:S05]  /*98b0*/  BRA `(.L_x_188) ;  /* 0xffffffb400b47947 */ /* 0x000fea000383ffff */
.L_x_95:
[----:B------:R-:W-:Y:S07]  /*98c0*/  MOV R0, UR21 ;  /* 0x0000001500007c02 */ /* 0x000fee0008000f00 */
.L_x_189:
[----:B-1----:R1:W2:Y:S02]  /*98d0*/  SYNCS.PHASECHK.TRANS64.TRYWAIT P0, [R0+URZ+0x88], R9 ;  /* 0x00008809000075a7 */ /* 0x0022a400080011ff */
[----:B--2---:R-:W-:Y:S05]  /*98e0*/  @!P0 NANOSLEEP.SYNCS 0x989680 ;  /* 0x009896800000895d */ /* 0x004fea0003900000 */
[----:B------:R-:W2:Y:S02]  /*98f0*/  @!P0 SYNCS.PHASECHK.TRANS64 P0, [R0+URZ+0x88], R9 ;  /* 0x00008809000085a7 */ /* 0x000ea400080010ff */
[----:B--2---:R-:W-:Y:S05]  /*9900*/  @!P0 BRA `(.L_x_189) ;  /* 0xfffffffc00f08947 */ /* 0x004fea000383ffff */
[----:B------:R-:W-:Y:S05]  /*9910*/  BRA `(.L_x_190) ;  /* 0xffffffb800107947 */ /* 0x000fea000383ffff */
.L_x_96:
[----:B------:R-:W-:Y:S07]  /*9920*/  MOV R0, UR21 ;  /* 0x0000001500007c02 */ /* 0x000fee0008000f00 */
.L_x_191:
[----:B-1----:R1:W2:Y:S02]  /*9930*/  SYNCS.PHASECHK.TRANS64.TRYWAIT P0, [R0+URZ+0x90], R9 ;  /* 0x00009009000075a7 */ /* 0x0022a400080011ff */
[----:B--2---:R-:W-:Y:S05]  /*9940*/  @!P0 NANOSLEEP.SYNCS 0x989680 ;  /* 0x009896800000895d */ /* 0x004fea0003900000 */
[----:B------:R-:W2:Y:S02]  /*9950*/  @!P0 SYNCS.PHASECHK.TRANS64 P0, [R0+URZ+0x90], R9 ;  /* 0x00009009000085a7 */ /* 0x000ea400080010ff */
[----:B--2---:R-:W-:Y:S05]  /*9960*/  @!P0 BRA `(.L_x_191) ;  /* 0xfffffffc00f08947 */ /* 0x004fea000383ffff */
[----:B------:R-:W-:Y:S05]  /*9970*/  BRA `(.L_x_192) ;  /* 0xffffffb8006c7947 */ /* 0x000fea000383ffff */
.L_x_97:
[----:B------:R-:W-:Y:S07]  /*9980*/  MOV R0, UR21 ;  /* 0x0000001500007c02 */ /* 0x000fee0008000f00 */
.L_x_193:
[----:B-1----:R1:W2:Y:S02]  /*9990*/  SYNCS.PHASECHK.TRANS64.TRYWAIT P0, [R0+URZ+0x98], R9 ;  /* 0x00009809000075a7 */ /* 0x0022a400080011ff */
[----:B--2---:R-:W-:Y:S05]  /*99a0*/  @!P0 NANOSLEEP.SYNCS 0x989680 ;  /* 0x009896800000895d */ /* 0x004fea0003900000 */
[----:B------:R-:W2:Y:S02]  /*99b0*/  @!P0 SYNCS.PHASECHK.TRANS64 P0, [R0+URZ+0x98], R9 ;  /* 0x00009809000085a7 */ /* 0x000ea400080010ff */
[----:B--2---:R-:W-:Y:S05]  /*99c0*/  @!P0 BRA `(.L_x_193) ;  /* 0xfffffffc00f08947 */ /* 0x004fea000383ffff */
[----:B------:R-:W-:Y:S05]  /*99d0*/  BRA `(.L_x_194) ;  /* 0xffffffb800c87947 */ /* 0x000fea000383ffff */
.L_x_99:
[----:B------:R-:W-:-:S07]  /*99e0*/  MOV R0, UR21 ;  /* 0x0000001500007c02 */ /* 0x000fce0008000f00 */
.L_x_195:
[----:B-1----:R1:W3:Y:S02]  /*99f0*/  SYNCS.PHASECHK.TRANS64.TRYWAIT P0, [R0+URZ+0x80], R2 ;  /* 0x00008002000075a7 */ /* 0x0022e400080011ff */
[----:B---3--:R-:W-:Y:S05]  /*9a00*/  @!P0 NANOSLEEP.SYNCS 0x989680 ;  /* 0x009896800000895d */ /* 0x008fea0003900000 */
[----:B------:R-:W3:Y:S02]  /*9a10*/  @!P0 SYNCS.PHASECHK.TRANS64 P0, [R0+URZ+0x80], R2 ;  /* 0x00008002000085a7 */ /* 0x000ee400080010ff */
[----:B---3--:R-:W-:Y:S05]  /*9a20*/  @!P0 BRA `(.L_x_195) ;  /* 0xfffffffc00f08947 */ /* 0x008fea000383ffff */
[----:B------:R-:W-:Y:S05]  /*9a30*/  BRA `(.L_x_196) ;  /* 0xffffffbc00547947 */ /* 0x000fea000383ffff */
.L_x_100:
[----:B-1----:R-:W-:-:S07]  /*9a40*/  MOV R0, UR21 ;  /* 0x0000001500007c02 */ /* 0x002fce0008000f00 */
.L_x_197:
[----:B-1----:R1:W3:Y:S02]  /*9a50*/  SYNCS.PHASECHK.TRANS64.TRYWAIT P0, [R0+URZ+0x88], R2 ;  /* 0x00008802000075a7 */ /* 0x0022e400080011ff */
[----:B---3--:R-:W-:Y:S05]  /*9a60*/  @!P0 NANOSLEEP.SYNCS 0x989680 ;  /* 0x009896800000895d */ /* 0x008fea0003900000 */
[----:B------:R-:W3:Y:S02]  /*9a70*/  @!P0 SYNCS.PHASECHK.TRANS64 P0, [R0+URZ+0x88], R2 ;  /* 0x00008802000085a7 */ /* 0x000ee400080010ff */
[----:B---3--:R-:W-:Y:S05]  /*9a80*/  @!P0 BRA `(.L_x_197) ;  /* 0xfffffffc00f08947 */ /* 0x008fea000383ffff */
[----:B------:R-:W-:Y:S05]  /*9a90*/  BRA `(.L_x_198) ;  /* 0xffffffbc00447947 */ /* 0x000fea000383ffff */
.L_x_101:
[----:B-1----:R-:W-:-:S07]  /*9aa0*/  MOV R0, UR21 ;  /* 0x0000001500007c02 */ /* 0x002fce0008000f00 */
.L_x_199:
[----:B-1----:R1:W3:Y:S02]  /*9ab0*/  SYNCS.PHASECHK.TRANS64.TRYWAIT P0, [R0+URZ+0x90], R2 ;  /* 0x00009002000075a7 */ /* 0x0022e400080011ff */
[----:B---3--:R-:W-:Y:S05]  /*9ac0*/  @!P0 NANOSLEEP.SYNCS 0x989680 ;  /* 0x009896800000895d */ /* 0x008fea0003900000 */
[----:B------:R-:W3:Y:S02]  /*9ad0*/  @!P0 SYNCS.PHASECHK.TRANS64 P0, [R0+URZ+0x90], R2 ;  /* 0x00009002000085a7 */ /* 0x000ee400080010ff */
[----:B---3--:R-:W-:Y:S05]  /*9ae0*/  @!P0 BRA `(.L_x_199) ;  /* 0xfffffffc00f08947 */ /* 0x008fea000383ffff */
[----:B------:R-:W-:Y:S05]  /*9af0*/  BRA `(.L_x_200) ;  /* 0xffffffbc00347947 */ /* 0x000fea000383ffff */
.L_x_103:
[----:B-1----:R1:W2:Y:S02]  /*9b00*/  SYNCS.PHASECHK.TRANS64.TRYWAIT P0, [R3+URZ+0xb0], R0 ;  /* 0x0000b000030075a7 */ /* 0x0022a400080011ff */
[----:B--2---:R-:W-:Y:S05]  /*9b10*/  @!P0 NANOSLEEP.SYNCS 0x989680 ;  /* 0x009896800000895d */ /* 0x004fea0003900000 */
[----:B------:R-:W2:Y:S02]  /*9b20*/  @!P0 SYNCS.PHASECHK.TRANS64 P0, [R3+URZ+0xb0], R0 ;  /* 0x0000b000030085a7 */ /* 0x000ea400080010ff */
[----:B--2---:R-:W-:Y:S05]  /*9b30*/  @!P0 BRA `(.L_x_103) ;  /* 0xfffffffc00f08947 */ /* 0x004fea000383ffff */
[----:B------:R-:W-:Y:S05]  /*9b40*/  BRA `(.L_x_201) ;  /* 0xffffffc000007947 */ /* 0x000fea000383ffff */
.L_x_114:
[----:B-1----:R-:W-:Y:S04]  /*9b50*/  MOV R2, UR43 ;  /* 0x0000002b00027c02 */ /* 0x002fe80008000f00 */
[----:B------:R1:W2:Y:S03]  /*9b60*/  SYNCS.PHASECHK.TRANS64.TRYWAIT P1, [R2+URZ+0x60], R3 ;  /* 0x00006003020075a7 */ /* 0x0002a600080211ff */
[----:B--2---:R-:W-:Y:S05]  /*9b70*/  @!P1 NANOSLEEP.SYNCS 0x989680 ;  /* 0x009896800000995d */ /* 0x004fea0003900000 */
[----:B------:R-:W2:Y:S02]  /*9b80*/  @!P1 SYNCS.PHASECHK.TRANS64 P1, [R2+URZ+0x60], R3 ;  /* 0x00006003020095a7 */ /* 0x000ea400080210ff */
[----:B--2---:R-:W-:Y:S05]  /*9b90*/  @!P1 BRA `(.L_x_114) ;  /* 0xfffffffc00ec9947 */ /* 0x004fea000383ffff */
[----:B------:R-:W-:Y:S05]  /*9ba0*/  BRA `(.L_x_113) ;  /* 0xffffffcc006c7947 */ /* 0x000fea000383ffff */
.L_x_116:
[----:B-1----:R1:W4:Y:S02]  /*9bb0*/  SYNCS.PHASECHK.TRANS64.TRYWAIT P0, [R53+URZ+0xd0], R0 ;  /* 0x0000d000350075a7 */ /* 0x00232400080011ff */
[----:B----4-:R-:W-:Y:S05]  /*9bc0*/  @!P0 NANOSLEEP.SYNCS 0x989680 ;  /* 0x009896800000895d */ /* 0x010fea0003900000 */
[----:B------:R-:W4:Y:S02]  /*9bd0*/  @!P0 SYNCS.PHASECHK.TRANS64 P0, [R53+URZ+0xd0], R0 ;  /* 0x0000d000350085a7 */ /* 0x000f2400080010ff */
[----:B----4-:R-:W-:Y:S05]  /*9be0*/  @!P0 BRA `(.L_x_116) ;  /* 0xfffffffc00f08947 */ /* 0x010fea000383ffff */
[----:B------:R-:W-:Y:S05]  /*9bf0*/  BRA `(.L_x_115) ;  /* 0xffffffcc008c7947 */ /* 0x000fea000383ffff */
.L_x_125:
[----:B--2---:R2:W3:Y:S02]  /*9c00*/  SYNCS.PHASECHK.TRANS64.TRYWAIT P0, [R2+URZ+0x60], R0 ;  /* 0x00006000020075a7 */ /* 0x0044e400080011ff */
[----:B---3--:R-:W-:Y:S05]  /*9c10*/  @!P0 NANOSLEEP.SYNCS 0x989680 ;  /* 0x009896800000895d */ /* 0x008fea0003900000 */
[----:B------:R-:W3:Y:S02]  /*9c20*/  @!P0 SYNCS.PHASECHK.TRANS64 P0, [R2+URZ+0x60], R0 ;  /* 0x00006000020085a7 */ /* 0x000ee400080010ff */
[----:B---3--:R-:W-:Y:S05]  /*9c30*/  @!P0 BRA `(.L_x_125) ;  /* 0xfffffffc00f08947 */ /* 0x008fea000383ffff */
[----:B------:R-:W-:Y:S05]  /*9c40*/  BRA `(.L_x_124) ;  /* 0xffffffd4009c7947 */ /* 0x000fea000383ffff */
.L_x_133:
[----:B--2---:R2:W3:Y:S02]  /*9c50*/  SYNCS.PHASECHK.TRANS64.TRYWAIT P0, [R2+URZ+0x60], R4 ;  /* 0x00006004020075a7 */ /* 0x0044e400080011ff */
[----:B---3--:R-:W-:Y:S05]  /*9c60*/  @!P0 NANOSLEEP.SYNCS 0x989680 ;  /* 0x009896800000895d */ /* 0x008fea0003900000 */
[----:B------:R-:W3:Y:S02]  /*9c70*/  @!P0 SYNCS.PHASECHK.TRANS64 P0, [R2+URZ+0x60], R4 ;  /* 0x00006004020085a7 */ /* 0x000ee400080010ff */
[----:B---3--:R-:W-:Y:S05]  /*9c80*/  @!P0 BRA `(.L_x_133) ;  /* 0xfffffffc00f08947 */ /* 0x008fea000383ffff */
[----:B------:R-:W-:Y:S05]  /*9c90*/  BRA `(.L_x_132) ;  /* 0xffffffdc00bc7947 */ /* 0x000fea000383ffff */
.L_x_141:
[----:B--2---:R2:W3:Y:S02]  /*9ca0*/  SYNCS.PHASECHK.TRANS64.TRYWAIT P0, [R3+URZ+0x60], R0 ;  /* 0x00006000030075a7 */ /* 0x0044e400080011ff */
[----:B---3--:R-:W-:Y:S05]  /*9cb0*/  @!P0 NANOSLEEP.SYNCS 0x989680 ;  /* 0x009896800000895d */ /* 0x008fea0003900000 */
[----:B------:R-:W3:Y:S02]  /*9cc0*/  @!P0 SYNCS.PHASECHK.TRANS64 P0, [R3+URZ+0x60], R0 ;  /* 0x00006000030085a7 */ /* 0x000ee400080010ff */
[----:B---3--:R-:W-:Y:S05]  /*9cd0*/  @!P0 BRA `(.L_x_141) ;  /* 0xfffffffc00f08947 */ /* 0x008fea000383ffff */
[----:B------:R-:W-:Y:S05]  /*9ce0*/  BRA `(.L_x_140) ;  /* 0xffffffe400dc7947 */ /* 0x000fea000383ffff */
        .weak           $__internal_0_$__cuda_sm10x_tcgen05_guardrail_trap_col_being_dealloced_not_returned_by_alloc
        .type           $__internal_0_$__cuda_sm10x_tcgen05_guardrail_trap_col_being_dealloced_not_returned_by_alloc,@function
        .size           $__internal_0_$__cuda_sm10x_tcgen05_guardrail_trap_col_being_dealloced_not_returned_by_alloc,($__internal_1_$__cuda_sm10x_tcgen05_guardrail_trap_phase_invalid_during_alloc - $__internal_0_$__cuda_sm10x_tcgen05_guardrail_trap_col_being_dealloced_not_returned_by_alloc)
$__internal_0_$__cuda_sm10x_tcgen05_guardrail_trap_col_being_dealloced_not_returned_by_alloc:
[----:B------:R-:W-:Y:S05]  /*9cf0*/  BPT.TRAP 0x1 ;  /* 0x000000040000795c */ /* 0x000fea0000300000 */
[----:B------:R-:W-:-:S04]  /*9d00*/  HFMA2 R3, -RZ, RZ, 0, 0 ;  /* 0x00000000ff037431 */ /* 0x000fc800000001ff */
[----:B------:R-:W-:Y:S05]  /*9d10*/  RET.REL.NODEC R2 `(_ZN7cutlass13device_kernelINS_4gemm6kernel13GemmUniversalIN4cute5tupleIJiiiiEEENS1_10collective13CollectiveMmaINS1_35MainloopSm100TmaUmmaWarpSpecializedILi6ELi2ELi4ENS5_IJNS4_1CILi2EEESB_NSA_ILi1EEEEEEEENS5_IJNSA_ILi128EEESF_NSA_ILi64EEEEEENS_6half_tENS5_IJlSC_lEEESI_SJ_NS4_8TiledMMAINS4_8MMA_AtomIJNS4_26SM100_MMA_F16BF16_2x1SM_SSISI_SI_fLi128ELi128ELNS4_4UMMA5MajorE0ELSO_0ELNSN_7ScaleInE0ELSP_0EEEEEENS4_6LayoutINS5_IJSC_SC_SC_EEENS5_IJNSA_ILi0EEESU_SU_EEEEENS5_IJNS4_10UnderscoreESX_SX_EEEEENS4_28SM100_TMA_2SM_LOAD_MULTICASTENS4_14ComposedLayoutINS4_7SwizzleILi3ELi4ELi3EEENS4_18smem_ptr_flag_bitsILi16EEENSS_INS5_IJNSA_ILi8EEESG_EEENS5_IJSG_SC_EEEEEEEvNS4_8identityENS4_18SM100_TMA_2SM_LOADES1A_vS1B_EENS_8epilogue10collective18CollectiveEpilogueINS1E_23Sm100TmaWarpSpecializedILi4ELi2ELi16ELb1ELb0EEEJNS5_IJSG_SF_SG_EEENS5_IJNSS_ISG_SC_EENSS_INS5_IJNSA_ILi16EEESB_EEENS5_IJSC_SG_EEEEEEEESI_SJ_SI_SJ_NS1E_6fusion15FusionCallbacksIS1I_NS1Q_17LinearCombinationISI_fSI_fLNS_15FloatRoundStyleE2EEES1J_S1P_JEEENS4_5SM1004TMEM4LOAD26SM100_TMEM_LOAD_32dp32b16xENS4_13SM90_TMA_LOADENS11_INS12_ILi1ELi4ELi3EEES15_NSS_INS5_IJS16_S1L_EEENS5_IJS1L_SC_EEEEEEENS4_39AutoVectorizingCopyWithAssumedAlignmentILi128EEENS4_14SM90_TMA_STOREES25_S27_S27_EEEvvEEEEvNT_6ParamsE) ;  /* 0xffffff6002b87950 */ /* 0x000fea0003c3ffff */
        .weak           $__internal_1_$__cuda_sm10x_tcgen05_guardrail_trap_phase_invalid_during_alloc
        .type           $__internal_1_$__cuda_sm10x_tcgen05_guardrail_trap_phase_invalid_during_alloc,@function
        .size           $__internal_1_$__cuda_sm10x_tcgen05_guardrail_trap_phase_invalid_during_alloc,($__internal_2_$__cuda_sm10x_tcgen05_guardrail_trap_unallocated_columns_being_dealloced - $__internal_1_$__cuda_sm10x_tcgen05_guardrail_trap_phase_invalid_during_alloc)
$__internal_1_$__cuda_sm10x_tcgen05_guardrail_trap_phase_invalid_during_alloc:
[----:B------:R-:W-:Y:S05]  /*9d20*/  BPT.TRAP 0x1 ;  /* 0x000000040000795c */ /* 0x000fea0000300000 */
[----:B------:R-:W-:-:S04]  /*9d30*/  MOV R5, 0x0 ;  /* 0x0000000000057802 */ /* 0x000fc80000000f00 */
[----:B------:R-:W-:Y:S05]  /*9d40*/  RET.REL.NODEC R4 `(_ZN7cutlass13device_kernelINS_4gemm6kernel13GemmUniversalIN4cute5tupleIJiiiiEEENS1_10collective13CollectiveMmaINS1_35MainloopSm100TmaUmmaWarpSpecializedILi6ELi2ELi4ENS5_IJNS4_1CILi2EEESB_NSA_ILi1EEEEEEEENS5_IJNSA_ILi128EEESF_NSA_ILi64EEEEEENS_6half_tENS5_IJlSC_lEEESI_SJ_NS4_8TiledMMAINS4_8MMA_AtomIJNS4_26SM100_MMA_F16BF16_2x1SM_SSISI_SI_fLi128ELi128ELNS4_4UMMA5MajorE0ELSO_0ELNSN_7ScaleInE0ELSP_0EEEEEENS4_6LayoutINS5_IJSC_SC_SC_EEENS5_IJNSA_ILi0EEESU_SU_EEEEENS5_IJNS4_10UnderscoreESX_SX_EEEEENS4_28SM100_TMA_2SM_LOAD_MULTICASTENS4_14ComposedLayoutINS4_7SwizzleILi3ELi4ELi3EEENS4_18smem_ptr_flag_bitsILi16EEENSS_INS5_IJNSA_ILi8EEESG_EEENS5_IJSG_SC_EEEEEEEvNS4_8identityENS4_18SM100_TMA_2SM_LOADES1A_vS1B_EENS_8epilogue10collective18CollectiveEpilogueINS1E_23Sm100TmaWarpSpecializedILi4ELi2ELi16ELb1ELb0EEEJNS5_IJSG_SF_SG_EEENS5_IJNSS_ISG_SC_EENSS_INS5_IJNSA_ILi16EEESB_EEENS5_IJSC_SG_EEEEEEEESI_SJ_SI_SJ_NS1E_6fusion15FusionCallbacksIS1I_NS1Q_17LinearCombinationISI_fSI_fLNS_15FloatRoundStyleE2EEES1J_S1P_JEEENS4_5SM1004TMEM4LOAD26SM100_TMEM_LOAD_32dp32b16xENS4_13SM90_TMA_LOADENS11_INS12_ILi1ELi4ELi3EEES15_NSS_INS5_IJS16_S1L_EEENS5_IJS1L_SC_EEEEEEENS4_39AutoVectorizingCopyWithAssumedAlignmentILi128EEENS4_14SM90_TMA_STOREES25_S27_S27_EEEvvEEEEvNT_6ParamsE) ;  /* 0xffffff6004ac7950 */ /* 0x000fea0003c3ffff */
        .weak           $__internal_2_$__cuda_sm10x_tcgen05_guardrail_trap_unallocated_columns_being_dealloced
        .type           $__internal_2_$__cuda_sm10x_tcgen05_guardrail_trap_unallocated_columns_being_dealloced,@function
        .size           $__internal_2_$__cuda_sm10x_tcgen05_guardrail_trap_unallocated_columns_being_dealloced,(.L_x_203 - $__internal_2_$__cuda_sm10x_tcgen05_guardrail_trap_unallocated_columns_being_dealloced)
$__internal_2_$__cuda_sm10x_tcgen05_guardrail_trap_unallocated_columns_being_dealloced:
[----:B------:R-:W-:Y:S05]  /*9d50*/  BPT.TRAP 0x1 ;  /* 0x000000040000795c */ /* 0x000fea0000300000 */
[----:B------:R-:W-:-:S04]  /*9d60*/  HFMA2 R3, -RZ, RZ, 0, 0 ;  /* 0x00000000ff037431 */ /* 0x000fc800000001ff */
[----:B------:R-:W-:Y:S05]  /*9d70*/  RET.REL.NODEC R2 `(_ZN7cutlass13device_kernelINS_4gemm6kernel13GemmUniversalIN4cute5tupleIJiiiiEEENS1_10collective13CollectiveMmaINS1_35MainloopSm100TmaUmmaWarpSpecializedILi6ELi2ELi4ENS5_IJNS4_1CILi2EEESB_NSA_ILi1EEEEEEEENS5_IJNSA_ILi128EEESF_NSA_ILi64EEEEEENS_6half_tENS5_IJlSC_lEEESI_SJ_NS4_8TiledMMAINS4_8MMA_AtomIJNS4_26SM100_MMA_F16BF16_2x1SM_SSISI_SI_fLi128ELi128ELNS4_4UMMA5MajorE0ELSO_0ELNSN_7ScaleInE0ELSP_0EEEEEENS4_6LayoutINS5_IJSC_SC_SC_EEENS5_IJNSA_ILi0EEESU_SU_EEEEENS5_IJNS4_10UnderscoreESX_SX_EEEEENS4_28SM100_TMA_2SM_LOAD_MULTICASTENS4_14ComposedLayoutINS4_7SwizzleILi3ELi4ELi3EEENS4_18smem_ptr_flag_bitsILi16EEENSS_INS5_IJNSA_ILi8EEESG_EEENS5_IJSG_SC_EEEEEEEvNS4_8identityENS4_18SM100_TMA_2SM_LOADES1A_vS1B_EENS_8epilogue10collective18CollectiveEpilogueINS1E_23Sm100TmaWarpSpecializedILi4ELi2ELi16ELb1ELb0EEEJNS5_IJSG_SF_SG_EEENS5_IJNSS_ISG_SC_EENSS_INS5_IJNSA_ILi16EEESB_EEENS5_IJSC_SG_EEEEEEEESI_SJ_SI_SJ_NS1E_6fusion15FusionCallbacksIS1I_NS1Q_17LinearCombinationISI_fSI_fLNS_15FloatRoundStyleE2EEES1J_S1P_JEEENS4_5SM1004TMEM4LOAD26SM100_TMEM_LOAD_32dp32b16xENS4_13SM90_TMA_LOADENS11_INS12_ILi1ELi4ELi3EEES15_NSS_INS5_IJS16_S1L_EEENS5_IJS1L_SC_EEEEEEENS4_39AutoVectorizingCopyWithAssumedAlignmentILi128EEENS4_14SM90_TMA_STOREES25_S27_S27_EEEvvEEEEvNT_6ParamsE) ;  /* 0xffffff6002a07950 */ /* 0x000fea0003c3ffff */
.L_x_202:
[----:B------:R-:W-:-:S00]  /*9d80*/  BRA `(.L_x_202) ;  /* 0xfffffffc00fc7947 */ /* 0x000fc0000383ffff */
[----:B------:R-:W-:-:S00]  /*9d90*/  NOP ;  /* 0x0000000000007918 */ /* 0x000fc00000000000 */
        /* <DEDUP_REMOVED lines=14> */
.L_x_203:


//--------------------- .nv.global.init           --------------------------
	.section	.nv.global.init,"aw",@progbits
.nv.global.init:
	.type		$str$27,@object
	.size		$str$27,($str$28 - $str$27)
$str$27:
        /*0000*/ 	.byte	0x28, 0x61, 0x64, 0x64, 0x72, 0x65, 0x73, 0x73, 0x20, 0x26, 0x20, 0x6d, 0x61, 0x73, 0x6b, 0x29
        /*0010*/ 	.byte	0x20, 0x3d, 0x3d, 0x20, 0x30, 0x00
	.type		$str$28,@object
	.size		$str$28,($str$26 - $str$28)
$str$28:
        /*0016*/ 	.byte	0x2f, 0x74, 0x6d, 0x70, 0x2f, 0x63, 0x75, 0x74, 0x6c, 0x61, 0x73, 0x73, 0x5f, 0x73, 0x77, 0x65
        /*0026*/ 	.byte	0x65, 0x70, 0x5f, 0x73, 0x72, 0x63, 0x2f, 0x69, 0x6e, 0x63, 0x6c, 0x75, 0x64, 0x65, 0x2f, 0x63
        /*0036*/ 	.byte	0x75, 0x74, 0x65, 0x2f, 0x70, 0x6f, 0x69, 0x6e, 0x74, 0x65, 0x72, 0x5f, 0x66, 0x6c, 0x61, 0x67
        /*0046*/ 	.byte	0x67, 0x65, 0x64, 0x2e, 0x68, 0x70, 0x70, 0x00
	.type		$str$26,@object
	.size		$str$26,($str$25 - $str$26)
$str$26:
        /*004e*/ 	.byte	0x2f, 0x74, 0x6d, 0x70, 0x2f, 0x63, 0x75, 0x74, 0x6c, 0x61, 0x73, 0x73, 0x5f, 0x73, 0x77, 0x65
        /*005e*/ 	.byte	0x65, 0x70, 0x5f, 0x73, 0x72, 0x63, 0x2f, 0x69, 0x6e, 0x63, 0x6c, 0x75, 0x64, 0x65, 0x2f, 0x63
        /*006e*/ 	.byte	0x75, 0x74, 0x65, 0x2f, 0x61, 0x74, 0x6f, 0x6d, 0x2f, 0x63, 0x6f, 0x70, 0x79, 0x5f, 0x74, 0x72
        /*007e*/ 	.byte	0x61, 0x69, 0x74, 0x73, 0x5f, 0x73, 0x6d, 0x31, 0x30, 0x30, 0x2e, 0x68, 0x70, 0x70, 0x00
	.type		$str$25,@object
	.size		$str$25,(__unnamed_1 - $str$25)
$str$25:
        /*008d*/ 	.byte	0x28, 0x28, 0x75, 0x69, 0x6e, 0x74, 0x33, 0x32, 0x5f, 0x74, 0x28, 0x74, 0x68, 0x72, 0x65, 0x61
        /*009d*/ 	.byte	0x64, 0x49, 0x64, 0x78, 0x2e, 0x78, 0x29, 0x20, 0x2f, 0x20, 0x33, 0x32, 0x29, 0x20, 0x25, 0x20
        /*00ad*/ 	.byte	0x34, 0x29, 0x20, 0x3d, 0x3d, 0x20, 0x28, 0x28, 0x28, 0x74, 0x6d, 0x65, 0x6d, 0x5f, 0x61, 0x64
        /*00bd*/ 	.byte	0x64, 0x72, 0x20, 0x3e, 0x3e, 0x20, 0x31, 0x36, 0x29, 0x20, 0x2f, 0x20, 0x33, 0x32, 0x29, 0x20
        /*00cd*/ 	.byte	0x25, 0x20, 0x34, 0x29, 0x00
	.type		__unnamed_1,@object
	.size		__unnamed_1,(__unnamed_2 - __unnamed_1)
__unnamed_1:
        /*00d2*/ 	.byte	0x61, 0x75, 0x74, 0x6f, 0x20, 0x63, 0x75, 0x74, 0x65, 0x3a, 0x3a, 0x61, 0x73, 0x5f, 0x70, 0x6f
        /* <DEDUP_REMOVED lines=24> */
        /*0262*/ 	.byte	0x34, 0x38, 0x3e, 0x3e, 0x3e, 0x3e, 0x5d, 0x00
	.type		__unnamed_2,@object
	.size		__unnamed_2,(.L_2 - __unnamed_2)
__unnamed_2:
        /* <DEDUP_REMOVED lines=40> */
        /*04ea*/ 	.byte	0x3a, 0x3a, 0x43, 0x3c, 0x30, 0x3e, 0x3e, 0x3e, 0x3e, 0x5d, 0x00
.L_2:


//--------------------- .nv.shared._ZN7cutlass13device_kernelINS_4gemm6kernel13GemmUniversalIN4cute5tupleIJiiiiEEENS1_10collective13CollectiveMmaINS1_35MainloopSm100TmaUmmaWarpSpecializedILi6ELi2ELi4ENS5_IJNS4_1CILi2EEESB_NSA_ILi1EEEEEEEENS5_IJNSA_ILi128EEESF_NSA_ILi64EEEEEENS_6half_tENS5_IJlSC_lEEESI_SJ_NS4_8TiledMMAINS4_8MMA_AtomIJNS4_26SM100_MMA_F16BF16_2x1SM_SSISI_SI_fLi128ELi128ELNS4_4UMMA5MajorE0ELSO_0ELNSN_7ScaleInE0ELSP_0EEEEEENS4_6LayoutINS5_IJSC_SC_SC_EEENS5_IJNSA_ILi0EEESU_SU_EEEEENS5_IJNS4_10UnderscoreESX_SX_EEEEENS4_28SM100_TMA_2SM_LOAD_MULTICASTENS4_14ComposedLayoutINS4_7SwizzleILi3ELi4ELi3EEENS4_18smem_ptr_flag_bitsILi16EEENSS_INS5_IJNSA_ILi8EEESG_EEENS5_IJSG_SC_EEEEEEEvNS4_8identityENS4_18SM100_TMA_2SM_LOADES1A_vS1B_EENS_8epilogue10collective18CollectiveEpilogueINS1E_23Sm100TmaWarpSpecializedILi4ELi2ELi16ELb1ELb0EEEJNS5_IJSG_SF_SG_EEENS5_IJNSS_ISG_SC_EENSS_INS5_IJNSA_ILi16EEESB_EEENS5_IJSC_SG_EEEEEEEESI_SJ_SI_SJ_NS1E_6fusion15FusionCallbacksIS1I_NS1Q_17LinearCombinationISI_fSI_fLNS_15FloatRoundStyleE2EEES1J_S1P_JEEENS4_5SM1004TMEM4LOAD26SM100_TMEM_LOAD_32dp32b16xENS4_13SM90_TMA_LOADENS11_INS12_ILi1ELi4ELi3EEES15_NSS_INS5_IJS16_S1L_EEENS5_IJS1L_SC_EEEEEEENS4_39AutoVectorizingCopyWithAssumedAlignmentILi128EEENS4_14SM90_TMA_STOREES25_S27_S27_EEEvvEEEEvNT_6ParamsE --------------------------
	.section	.nv.shared._ZN7cutlass13device_kernelINS_4gemm6kernel13GemmUniversalIN4cute5tupleIJiiiiEEENS1_10collective13CollectiveMmaINS1_35MainloopSm100TmaUmmaWarpSpecializedILi6ELi2ELi4ENS5_IJNS4_1CILi2EEESB_NSA_ILi1EEEEEEEENS5_IJNSA_ILi128EEESF_NSA_ILi64EEEEEENS_6half_tENS5_IJlSC_lEEESI_SJ_NS4_8TiledMMAINS4_8MMA_AtomIJNS4_26SM100_MMA_F16BF16_2x1SM_SSISI_SI_fLi128ELi128ELNS4_4UMMA5MajorE0ELSO_0ELNSN_7ScaleInE0ELSP_0EEEEEENS4_6LayoutINS5_IJSC_SC_SC_EEENS5_IJNSA_ILi0EEESU_SU_EEEEENS5_IJNS4_10UnderscoreESX_SX_EEEEENS4_28SM100_TMA_2SM_LOAD_MULTICASTENS4_14ComposedLayoutINS4_7SwizzleILi3ELi4ELi3EEENS4_18smem_ptr_flag_bitsILi16EEENSS_INS5_IJNSA_ILi8EEESG_EEENS5_IJSG_SC_EEEEEEEvNS4_8identityENS4_18SM100_TMA_2SM_LOADES1A_vS1B_EENS_8epilogue10collective18CollectiveEpilogueINS1E_23Sm100TmaWarpSpecializedILi4ELi2ELi16ELb1ELb0EEEJNS5_IJSG_SF_SG_EEENS5_IJNSS_ISG_SC_EENSS_INS5_IJNSA_ILi16EEESB_EEENS5_IJSC_SG_EEEEEEEESI_SJ_SI_SJ_NS1E_6fusion15FusionCallbacksIS1I_NS1Q_17LinearCombinationISI_fSI_fLNS_15FloatRoundStyleE2EEES1J_S1P_JEEENS4_5SM1004TMEM4LOAD26SM100_TMEM_LOAD_32dp32b16xENS4_13SM90_TMA_LOADENS11_INS12_ILi1ELi4ELi3EEES15_NSS_INS5_IJS16_S1L_EEENS5_IJS1L_SC_EEEEEEENS4_39AutoVectorizingCopyWithAssumedAlignmentILi128EEENS4_14SM90_TMA_STOREES25_S27_S27_EEEvvEEEEvNT_6ParamsE,"aw",@nobits
	.sectionflags	@""
	.align	16
	.zero		1024


//--------------------- .nv.shared.reserved.0     --------------------------
	.section	.nv.shared.reserved.0,"aw",@nobits
	.weak		__nv_reservedSMEM_offset_0_alias
	.size		__nv_reservedSMEM_offset_0_alias, 0, 64
	.other		__nv_reservedSMEM_offset_0_alias,@"STO_CUDA_RESERVED_SHARED STV_DEFAULT"
__nv_reservedSMEM_offset_0_alias:
	.zero		0
.nv.shared.reserved.0:
	.zero		64
	.weak		__nv_reservedSMEM_tcgen05_partition
	.type		__nv_reservedSMEM_tcgen05_partition,@object
	.size		__nv_reservedSMEM_tcgen05_partition,(.L_0 - __nv_reservedSMEM_tcgen05_partition)
__nv_reservedSMEM_tcgen05_partition:
	.zero		32
.L_0:


//--------------------- .nv.global                --------------------------
	.section	.nv.global,"aw",@nobits
.nv.global:
	.type		_ZN40_INTERNAL_97b03831_4_k_cu_de1aacac_366214cute1_E,@object
	.size		_ZN40_INTERNAL_97b03831_4_k_cu_de1aacac_366214cute1_E,(_ZN40_INTERNAL_97b03831_4_k_cu_de1aacac_366214cuda3std3__45__cpo6cbeginE - _ZN40_INTERNAL_97b03831_4_k_cu_de1aacac_366214cute1_E)
_ZN40_INTERNAL_97b03831_4_k_cu_de1aacac_366214cute1_E:
	.zero		1
	.type		_ZN40_INTERNAL_97b03831_4_k_cu_de1aacac_366214cuda3std3__45__cpo6cbeginE,@object
	.size		_ZN40_INTERNAL_97b03831_4_k_cu_de1aacac_366214cuda3std3__45__cpo6cbeginE,(_ZN40_INTERNAL_97b03831_4_k_cu_de1aacac_366214cuda3std3__48in_placeE - _ZN40_INTERNAL_97b03831_4_k_cu_de1aacac_366214cuda3std3__45__cpo6cbeginE)
_ZN40_INTERNAL_97b03831_4_k_cu_de1aacac_366214cuda3std3__45__cpo6cbeginE:
	.zero		1
	.type		_ZN40_INTERNAL_97b03831_4_k_cu_de1aacac_366214cuda3std3__48in_placeE,@object
	.size		_ZN40_INTERNAL_97b03831_4_k_cu_de1aacac_366214cuda3std3__48in_placeE,(_ZN40_INTERNAL_97b03831_4_k_cu_de1aacac_366214cuda3std6ranges3__45__cpo9iter_moveE - _ZN40_INTERNAL_97b03831_4_k_cu_de1aacac_366214cuda3std3__48in_placeE)
_ZN40_INTERNAL_97b03831_4_k_cu_de1aacac_366214cuda3std3__48in_placeE:
	.zero		1
	.type		_ZN40_INTERNAL_97b03831_4_k_cu_de1aacac_366214cuda3std6ranges3__45__cpo9iter_moveE,@object
	.size		_ZN40_INTERNAL_97b03831_4_k_cu_de1aacac_366214cuda3std6ranges3__45__cpo9iter_moveE,(_ZN40_INTERNAL_97b03831_4_k_cu_de1aacac_366214cuda3std3__45__cpo5beginE - _ZN40_INTERNAL_97b03831_4_k_cu_de1aacac_366214cuda3std6ranges3__45__cpo9iter_moveE)
_ZN40_INTERNAL_97b03831_4_k_cu_de1aacac_366214cuda3std6ranges3__45__cpo9iter_moveE:
	.zero		1
	.type		_ZN40_INTERNAL_97b03831_4_k_cu_de1aacac_366214cuda3std3__45__cpo5beginE,@object
	.size		_ZN40_INTERNAL_97b03831_4_k_cu_de1aacac_366214cuda3std3__45__cpo5beginE,(_ZN40_INTERNAL_97b03831_4_k_cu_de1aacac_366214cuda3std3__442_GLOBAL__N__97b03831_4_k_cu_de1aacac_366216ignoreE - _ZN40_INTERNAL_97b03831_4_k_cu_de1aacac_366214cuda3std3__45__cpo5beginE)
_ZN40_INTERNAL_97b03831_4_k_cu_de1aacac_366214cuda3std3__45__cpo5beginE:
	.zero		1
	.type		_ZN40_INTERNAL_97b03831_4_k_cu_de1aacac_366214cuda3std3__442_GLOBAL__N__97b03831_4_k_cu_de1aacac_366216ignoreE,@object
	.size		_ZN40_INTERNAL_97b03831_4_k_cu_de1aacac_366214cuda3std3__442_GLOBAL__N__97b03831_4_k_cu_de1aacac_366216ignoreE,(_ZN40_INTERNAL_97b03831_4_k_cu_de1aacac_366214cute7productE - _ZN40_INTERNAL_97b03831_4_k_cu_de1aacac_366214cuda3std3__442_GLOBAL__N__97b03831_4_k_cu_de1aacac_366216ignoreE)
_ZN40_INTERNAL_97b03831_4_k_cu_de1aacac_366214cuda3std3__442_GLOBAL__N__97b03831_4_k_cu_de1aacac_366216ignoreE:
	.zero		1
	.type		_ZN40_INTERNAL_97b03831_4_k_cu_de1aacac_366214cute7productE,@object
	.size		_ZN40_INTERNAL_97b03831_4_k_cu_de1aacac_366214cute7productE,(_ZN40_INTERNAL_97b03831_4_k_cu_de1aacac_366214cuda3std3__45__cpo3endE - _ZN40_INTERNAL_97b03831_4_k_cu_de1aacac_366214cute7productE)
_ZN40_INTERNAL_97b03831_4_k_cu_de1aacac_366214cute7productE:
	.zero		1
	.type		_ZN40_INTERNAL_97b03831_4_k_cu_de1aacac_366214cuda3std3__45__cpo3endE,@object
	.size		_ZN40_INTERNAL_97b03831_4_k_cu_de1aacac_366214cuda3std3__45__cpo3endE,(_ZN40_INTERNAL_97b03831_4_k_cu_de1aacac_366214cuda3std3__419piecewise_constructE - _ZN40_INTERNAL_97b03831_4_k_cu_de1aacac_366214cuda3std3__45__cpo3endE)
_ZN40_INTERNAL_97b03831_4_k_cu_de1aacac_366214cuda3std3__45__cpo3endE:
	.zero		1
	.type		_ZN40_INTERNAL_97b03831_4_k_cu_de1aacac_366214cuda3std3__419piecewise_constructE,@object
	.size		_ZN40_INTERNAL_97b03831_4_k_cu_de1aacac_366214cuda3std3__419piecewise_constructE,(_ZN40_INTERNAL_97b03831_4_k_cu_de1aacac_366214cuda3std3__45__cpo4cendE - _ZN40_INTERNAL_97b03831_4_k_cu_de1aacac_366214cuda3std3__419piecewise_constructE)
_ZN40_INTERNAL_97b03831_4_k_cu_de1aacac_366214cuda3std3__419piecewise_constructE:
	.zero		1
	.type		_ZN40_INTERNAL_97b03831_4_k_cu_de1aacac_366214cuda3std3__45__cpo4cendE,@object
	.size		_ZN40_INTERNAL_97b03831_4_k_cu_de1aacac_366214cuda3std3__45__cpo4cendE,(_ZN40_INTERNAL_97b03831_4_k_cu_de1aacac_366214cuda3std6ranges3__45__cpo4swapE - _ZN40_INTERNAL_97b03831_4_k_cu_de1aacac_366214cuda3std3__45__cpo4cendE)
_ZN40_INTERNAL_97b03831_4_k_cu_de1aacac_366214cuda3std3__45__cpo4cendE:
	.zero		1
	.type		_ZN40_INTERNAL_97b03831_4_k_cu_de1aacac_366214cuda3std6ranges3__45__cpo4swapE,@object
	.size		_ZN40_INTERNAL_97b03831_4_k_cu_de1aacac_366214cuda3std6ranges3__45__cpo4swapE,(.L_10 - _ZN40_INTERNAL_97b03831_4_k_cu_de1aacac_366214cuda3std6ranges3__45__cpo4swapE)
_ZN40_INTERNAL_97b03831_4_k_cu_de1aacac_366214cuda3std6ranges3__45__cpo4swapE:
	.zero		1
.L_10:


//--------------------- .nv.constant0._ZN7cutlass13device_kernelINS_4gemm6kernel13GemmUniversalIN4cute5tupleIJiiiiEEENS1_10collective13CollectiveMmaINS1_35MainloopSm100TmaUmmaWarpSpecializedILi6ELi2ELi4ENS5_IJNS4_1CILi2EEESB_NSA_ILi1EEEEEEEENS5_IJNSA_ILi128EEESF_NSA_ILi64EEEEEENS_6half_tENS5_IJlSC_lEEESI_SJ_NS4_8TiledMMAINS4_8MMA_AtomIJNS4_26SM100_MMA_F16BF16_2x1SM_SSISI_SI_fLi128ELi128ELNS4_4UMMA5MajorE0ELSO_0ELNSN_7ScaleInE0ELSP_0EEEEEENS4_6LayoutINS5_IJSC_SC_SC_EEENS5_IJNSA_ILi0EEESU_SU_EEEEENS5_IJNS4_10UnderscoreESX_SX_EEEEENS4_28SM100_TMA_2SM_LOAD_MULTICASTENS4_14ComposedLayoutINS4_7SwizzleILi3ELi4ELi3EEENS4_18smem_ptr_flag_bitsILi16EEENSS_INS5_IJNSA_ILi8EEESG_EEENS5_IJSG_SC_EEEEEEEvNS4_8identityENS4_18SM100_TMA_2SM_LOADES1A_vS1B_EENS_8epilogue10collective18CollectiveEpilogueINS1E_23Sm100TmaWarpSpecializedILi4ELi2ELi16ELb1ELb0EEEJNS5_IJSG_SF_SG_EEENS5_IJNSS_ISG_SC_EENSS_INS5_IJNSA_ILi16EEESB_EEENS5_IJSC_SG_EEEEEEEESI_SJ_SI_SJ_NS1E_6fusion15FusionCallbacksIS1I_NS1Q_17LinearCombinationISI_fSI_fLNS_15FloatRoundStyleE2EEES1J_S1P_JEEENS4_5SM1004TMEM4LOAD26SM100_TMEM_LOAD_32dp32b16xENS4_13SM90_TMA_LOADENS11_INS12_ILi1ELi4ELi3EEES15_NSS_INS5_IJS16_S1L_EEENS5_IJS1L_SC_EEEEEEENS4_39AutoVectorizingCopyWithAssumedAlignmentILi128EEENS4_14SM90_TMA_STOREES25_S27_S27_EEEvvEEEEvNT_6ParamsE --------------------------
	.section	.nv.constant0._ZN7cutlass13device_kernelINS_4gemm6kernel13GemmUniversalIN4cute5tupleIJiiiiEEENS1_10collective13CollectiveMmaINS1_35MainloopSm100TmaUmmaWarpSpecializedILi6ELi2ELi4ENS5_IJNS4_1CILi2EEESB_NSA_ILi1EEEEEEEENS5_IJNSA_ILi128EEESF_NSA_ILi64EEEEEENS_6half_tENS5_IJlSC_lEEESI_SJ_NS4_8TiledMMAINS4_8MMA_AtomIJNS4_26SM100_MMA_F16BF16_2x1SM_SSISI_SI_fLi128ELi128ELNS4_4UMMA5MajorE0ELSO_0ELNSN_7ScaleInE0ELSP_0EEEEEENS4_6LayoutINS5_IJSC_SC_SC_EEENS5_IJNSA_ILi0EEESU_SU_EEEEENS5_IJNS4_10UnderscoreESX_SX_EEEEENS4_28SM100_TMA_2SM_LOAD_MULTICASTENS4_14ComposedLayoutINS4_7SwizzleILi3ELi4ELi3EEENS4_18smem_ptr_flag_bitsILi16EEENSS_INS5_IJNSA_ILi8EEESG_EEENS5_IJSG_SC_EEEEEEEvNS4_8identityENS4_18SM100_TMA_2SM_LOADES1A_vS1B_EENS_8epilogue10collective18CollectiveEpilogueINS1E_23Sm100TmaWarpSpecializedILi4ELi2ELi16ELb1ELb0EEEJNS5_IJSG_SF_SG_EEENS5_IJNSS_ISG_SC_EENSS_INS5_IJNSA_ILi16EEESB_EEENS5_IJSC_SG_EEEEEEEESI_SJ_SI_SJ_NS1E_6fusion15FusionCallbacksIS1I_NS1Q_17LinearCombinationISI_fSI_fLNS_15FloatRoundStyleE2EEES1J_S1P_JEEENS4_5SM1004TMEM4LOAD26SM100_TMEM_LOAD_32dp32b16xENS4_13SM90_TMA_LOADENS11_INS12_ILi1ELi4ELi3EEES15_NSS_INS5_IJS16_S1L_EEENS5_IJS1L_SC_EEEEEEENS4_39AutoVectorizingCopyWithAssumedAlignmentILi128EEENS4_14SM90_TMA_STOREES25_S27_S27_EEEvvEEEEvNT_6ParamsE,"a",@progbits
	.sectionflags	@""
	.align	4
.nv.constant0._ZN7cutlass13device_kernelINS_4gemm6kernel13GemmUniversalIN4cute5tupleIJiiiiEEENS1_10collective13CollectiveMmaINS1_35MainloopSm100TmaUmmaWarpSpecializedILi6ELi2ELi4ENS5_IJNS4_1CILi2EEESB_NSA_ILi1EEEEEEEENS5_IJNSA_ILi128EEESF_NSA_ILi64EEEEEENS_6half_tENS5_IJlSC_lEEESI_SJ_NS4_8TiledMMAINS4_8MMA_AtomIJNS4_26SM100_MMA_F16BF16_2x1SM_SSISI_SI_fLi128ELi128ELNS4_4UMMA5MajorE0ELSO_0ELNSN_7ScaleInE0ELSP_0EEEEEENS4_6LayoutINS5_IJSC_SC_SC_EEENS5_IJNSA_ILi0EEESU_SU_EEEEENS5_IJNS4_10UnderscoreESX_SX_EEEEENS4_28SM100_TMA_2SM_LOAD_MULTICASTENS4_14ComposedLayoutINS4_7SwizzleILi3ELi4ELi3EEENS4_18smem_ptr_flag_bitsILi16EEENSS_INS5_IJNSA_ILi8EEESG_EEENS5_IJSG_SC_EEEEEEEvNS4_8identityENS4_18SM100_TMA_2SM_LOADES1A_vS1B_EENS_8epilogue10collective18CollectiveEpilogueINS1E_23Sm100TmaWarpSpecializedILi4ELi2ELi16ELb1ELb0EEEJNS5_IJSG_SF_SG_EEENS5_IJNSS_ISG_SC_EENSS_INS5_IJNSA_ILi16EEESB_EEENS5_IJSC_SG_EEEEEEEESI_SJ_SI_SJ_NS1E_6fusion15FusionCallbacksIS1I_NS1Q_17LinearCombinationISI_fSI_fLNS_15FloatRoundStyleE2EEES1J_S1P_JEEENS4_5SM1004TMEM4LOAD26SM100_TMEM_LOAD_32dp32b16xENS4_13SM90_TMA_LOADENS11_INS12_ILi1ELi4ELi3EEES15_NSS_INS5_IJS16_S1L_EEENS5_IJS1L_SC_EEEEEEENS4_39AutoVectorizingCopyWithAssumedAlignmentILi128EEENS4_14SM90_TMA_STOREES25_S27_S27_EEEvvEEEEvNT_6ParamsE:
	.zero		2944


//--------------------- SYMBOLS --------------------------

	.type		.nv.reservedSmem.offset0,@object
	.size		.nv.reservedSmem.offset0,0x4
	.type		.nv.reservedSmem.cap,@object
	.size		.nv.reservedSmem.cap,0x4
	.type		__assertfail,@function
